	.target	sm_90a

	.elftype	@"ET_EXEC"


//--------------------- .note.nv.tkinfo           --------------------------
	.section	.note.nv.tkinfo,"",@"SHT_NOTE"
	.sectionflags	@"SHF_NOTE_NV_TKINFO"
	.tkinfo
        /*0018*/ 	.word	0x00000002
        /*0030*/ 	.string	""
        /*0030*/ 	.string	"ptxas"
        /*0030*/ 	.string	"Cuda compilation tools, release 13.0, V13.0.88"
        /*0030*/ 	.string	"Build cuda_13.0.r13.0/compiler.36424714_0"
        /*0030*/ 	.string	"-arch sm_90a -m 64 "



//--------------------- .note.nv.cuinfo           --------------------------
	.section	.note.nv.cuinfo,"",@"SHT_NOTE"
	.sectionflags	@"SHF_NOTE_NV_CUINFO"
        /*0018*/ 	.short	0x0002
        /*001a*/ 	.short	0x005a
        /*001c*/ 	.short	0x0082
	.zero		2


//--------------------- .nv.info                  --------------------------
	.section	.nv.info,"",@"SHT_CUDA_INFO"
	.align	4


	//----- nvinfo : EIATTR_REGCOUNT
	.align		4
        /*0000*/ 	.byte	0x04, 0x2f
        /*0002*/ 	.short	(.L_12 - .L_11)
	.align		4
.L_11:
        /*0004*/ 	.word	index@(_ZN7cutlass13device_kernelINS_4conv6kernel13ConvUniversalINS1_16ConvProblemShapeILNS1_8OperatorE0ELi3EEENS1_10collective14CollectiveConvINS1_46MainloopSm90TmaGmmaWarpSpecializedImplicitGemmILS5_0ELi14ELi3EN4cute5tupleIJNSA_1CILi1EEESD_SD_EEENS1_36KernelImplicitTmaWarpSpecializedSm90ELi1EEENSB_IJNSC_ILi128EEESH_NSB_IJNSC_ILi64EEEEEEEEENS_12float_e4m3_tESL_NSA_8TiledMMAINSA_8MMA_AtomIJNSA_4SM904GMMA31MMA_64x128x32_F32E4M3E4M3_SS_TNILNSP_7ScaleInE1ELSR_1EEEEEENSA_6LayoutISE_NSB_IJNSC_ILi0EEESV_SV_EEEEENSB_IJNSA_10UnderscoreESY_SY_EEEEENS7_6detail26Sm90ImplicitGemmTileTraitsINSA_20SM90_TMA_LOAD_IM2COLENSA_14ComposedLayoutINSA_7SwizzleILi2ELi4ELi3EEENSA_18smem_ptr_flag_bitsILi8EEENSU_INSB_IJNSB_IJNSC_ILi8EEENSC_ILi16EEEEEENSB_IJSI_SD_EEENSB_IJSD_NSC_ILi14EEEEEEEEENSB_IJNSB_IJSI_NSC_ILi512EEEEEENSB_IJSD_SV_EEENSB_IJSV_NSC_ILi8192EEEEEEEEEEEEEvEENS12_INSA_13SM90_TMA_LOADES1N_vEEEENS_8epilogue10collective6detail29Sm90TmaWarpSpecializedAdapterINS1T_15DefaultEpilogueISL_NSB_IJNSB_IJllllEEESD_SV_EEES1Y_NS1S_6thread17LinearCombinationISL_Li1EffLNS1Z_9ScaleType4KindE0ELNS_15FloatRoundStyleE2ESL_EENS_4gemm15EpilogueDefaultEEEEEvvEEEEvNT_6ParamsE)
        /*0008*/ 	.word	0x0000009a


	//----- nvinfo : EIATTR_FRAME_SIZE
	.align		4
.L_12:
        /*000c*/ 	.byte	0x04, 0x11
        /*000e*/ 	.short	(.L_14 - .L_13)
	.align		4
.L_13:
        /*0010*/ 	.word	index@(_ZN7cutlass13device_kernelINS_4conv6kernel13ConvUniversalINS1_16ConvProblemShapeILNS1_8OperatorE0ELi3EEENS1_10collective14CollectiveConvINS1_46MainloopSm90TmaGmmaWarpSpecializedImplicitGemmILS5_0ELi14ELi3EN4cute5tupleIJNSA_1CILi1EEESD_SD_EEENS1_36KernelImplicitTmaWarpSpecializedSm90ELi1EEENSB_IJNSC_ILi128EEESH_NSB_IJNSC_ILi64EEEEEEEEENS_12float_e4m3_tESL_NSA_8TiledMMAINSA_8MMA_AtomIJNSA_4SM904GMMA31MMA_64x128x32_F32E4M3E4M3_SS_TNILNSP_7ScaleInE1ELSR_1EEEEEENSA_6LayoutISE_NSB_IJNSC_ILi0EEESV_SV_EEEEENSB_IJNSA_10UnderscoreESY_SY_EEEEENS7_6detail26Sm90ImplicitGemmTileTraitsINSA_20SM90_TMA_LOAD_IM2COLENSA_14ComposedLayoutINSA_7SwizzleILi2ELi4ELi3EEENSA_18smem_ptr_flag_bitsILi8EEENSU_INSB_IJNSB_IJNSC_ILi8EEENSC_ILi16EEEEEENSB_IJSI_SD_EEENSB_IJSD_NSC_ILi14EEEEEEEEENSB_IJNSB_IJSI_NSC_ILi512EEEEEENSB_IJSD_SV_EEENSB_IJSV_NSC_ILi8192EEEEEEEEEEEEEvEENS12_INSA_13SM90_TMA_LOADES1N_vEEEENS_8epilogue10collective6detail29Sm90TmaWarpSpecializedAdapterINS1T_15DefaultEpilogueISL_NSB_IJNSB_IJllllEEESD_SV_EEES1Y_NS1S_6thread17LinearCombinationISL_Li1EffLNS1Z_9ScaleType4KindE0ELNS_15FloatRoundStyleE2ESL_EENS_4gemm15EpilogueDefaultEEEEEvvEEEEvNT_6ParamsE)
        /*0014*/ 	.word	0x00000000


	//----- nvinfo : EIATTR_MIN_STACK_SIZE
	.align		4
.L_14:
        /*0018*/ 	.byte	0x04, 0x12
        /*001a*/ 	.short	(.L_16 - .L_15)
	.align		4
.L_15:
        /*001c*/ 	.word	index@(_ZN7cutlass13device_kernelINS_4conv6kernel13ConvUniversalINS1_16ConvProblemShapeILNS1_8OperatorE0ELi3EEENS1_10collective14CollectiveConvINS1_46MainloopSm90TmaGmmaWarpSpecializedImplicitGemmILS5_0ELi14ELi3EN4cute5tupleIJNSA_1CILi1EEESD_SD_EEENS1_36KernelImplicitTmaWarpSpecializedSm90ELi1EEENSB_IJNSC_ILi128EEESH_NSB_IJNSC_ILi64EEEEEEEEENS_12float_e4m3_tESL_NSA_8TiledMMAINSA_8MMA_AtomIJNSA_4SM904GMMA31MMA_64x128x32_F32E4M3E4M3_SS_TNILNSP_7ScaleInE1ELSR_1EEEEEENSA_6LayoutISE_NSB_IJNSC_ILi0EEESV_SV_EEEEENSB_IJNSA_10UnderscoreESY_SY_EEEEENS7_6detail26Sm90ImplicitGemmTileTraitsINSA_20SM90_TMA_LOAD_IM2COLENSA_14ComposedLayoutINSA_7SwizzleILi2ELi4ELi3EEENSA_18smem_ptr_flag_bitsILi8EEENSU_INSB_IJNSB_IJNSC_ILi8EEENSC_ILi16EEEEEENSB_IJSI_SD_EEENSB_IJSD_NSC_ILi14EEEEEEEEENSB_IJNSB_IJSI_NSC_ILi512EEEEEENSB_IJSD_SV_EEENSB_IJSV_NSC_ILi8192EEEEEEEEEEEEEvEENS12_INSA_13SM90_TMA_LOADES1N_vEEEENS_8epilogue10collective6detail29Sm90TmaWarpSpecializedAdapterINS1T_15DefaultEpilogueISL_NSB_IJNSB_IJllllEEESD_SV_EEES1Y_NS1S_6thread17LinearCombinationISL_Li1EffLNS1Z_9ScaleType4KindE0ELNS_15FloatRoundStyleE2ESL_EENS_4gemm15EpilogueDefaultEEEEEvvEEEEvNT_6ParamsE)
        /*0020*/ 	.word	0x00000000
.L_16:


//--------------------- .nv.compat                --------------------------
	.section	.nv.compat,"",@"SHT_CUDA_COMPAT_INFO"
	.align	4
        /*0000*/ 	.byte	0x02, 0x09, 0x01, 0x00, 0x02, 0x02, 0x04, 0x00, 0x02, 0x05, 0x05, 0x00, 0x03, 0x07, 0x01, 0x01
        /*0010*/ 	.byte	0x02, 0x03, 0x01, 0x00, 0x02, 0x06, 0x01, 0x00, 0x04, 0x0b, 0x08, 0x00, 0x00, 0x00, 0x00, 0x00
        /*0020*/ 	.byte	0x00, 0x00, 0x00, 0x00


//--------------------- .nv.info._ZN7cutlass13device_kernelINS_4conv6kernel13ConvUniversalINS1_16ConvProblemShapeILNS1_8OperatorE0ELi3EEENS1_10collective14CollectiveConvINS1_46MainloopSm90TmaGmmaWarpSpecializedImplicitGemmILS5_0ELi14ELi3EN4cute5tupleIJNSA_1CILi1EEESD_SD_EEENS1_36KernelImplicitTmaWarpSpecializedSm90ELi1EEENSB_IJNSC_ILi128EEESH_NSB_IJNSC_ILi64EEEEEEEEENS_12float_e4m3_tESL_NSA_8TiledMMAINSA_8MMA_AtomIJNSA_4SM904GMMA31MMA_64x128x32_F32E4M3E4M3_SS_TNILNSP_7ScaleInE1ELSR_1EEEEEENSA_6LayoutISE_NSB_IJNSC_ILi0EEESV_SV_EEEEENSB_IJNSA_10UnderscoreESY_SY_EEEEENS7_6detail26Sm90ImplicitGemmTileTraitsINSA_20SM90_TMA_LOAD_IM2COLENSA_14ComposedLayoutINSA_7SwizzleILi2ELi4ELi3EEENSA_18smem_ptr_flag_bitsILi8EEENSU_INSB_IJNSB_IJNSC_ILi8EEENSC_ILi16EEEEEENSB_IJSI_SD_EEENSB_IJSD_NSC_ILi14EEEEEEEEENSB_IJNSB_IJSI_NSC_ILi512EEEEEENSB_IJSD_SV_EEENSB_IJSV_NSC_ILi8192EEEEEEEEEEEEEvEENS12_INSA_13SM90_TMA_LOADES1N_vEEEENS_8epilogue10collective6detail29Sm90TmaWarpSpecializedAdapterINS1T_15DefaultEpilogueISL_NSB_IJNSB_IJllllEEESD_SV_EEES1Y_NS1S_6thread17LinearCombinationISL_Li1EffLNS1Z_9ScaleType4KindE0ELNS_15FloatRoundStyleE2ESL_EENS_4gemm15EpilogueDefaultEEEEEvvEEEEvNT_6ParamsE --------------------------
	.section	.nv.info._ZN7cutlass13device_kernelINS_4conv6kernel13ConvUniversalINS1_16ConvProblemShapeILNS1_8OperatorE0ELi3EEENS1_10collective14CollectiveConvINS1_46MainloopSm90TmaGmmaWarpSpecializedImplicitGemmILS5_0ELi14ELi3EN4cute5tupleIJNSA_1CILi1EEESD_SD_EEENS1_36KernelImplicitTmaWarpSpecializedSm90ELi1EEENSB_IJNSC_ILi128EEESH_NSB_IJNSC_ILi64EEEEEEEEENS_12float_e4m3_tESL_NSA_8TiledMMAINSA_8MMA_AtomIJNSA_4SM904GMMA31MMA_64x128x32_F32E4M3E4M3_SS_TNILNSP_7ScaleInE1ELSR_1EEEEEENSA_6LayoutISE_NSB_IJNSC_ILi0EEESV_SV_EEEEENSB_IJNSA_10UnderscoreESY_SY_EEEEENS7_6detail26Sm90ImplicitGemmTileTraitsINSA_20SM90_TMA_LOAD_IM2COLENSA_14ComposedLayoutINSA_7SwizzleILi2ELi4ELi3EEENSA_18smem_ptr_flag_bitsILi8EEENSU_INSB_IJNSB_IJNSC_ILi8EEENSC_ILi16EEEEEENSB_IJSI_SD_EEENSB_IJSD_NSC_ILi14EEEEEEEEENSB_IJNSB_IJSI_NSC_ILi512EEEEEENSB_IJSD_SV_EEENSB_IJSV_NSC_ILi8192EEEEEEEEEEEEEvEENS12_INSA_13SM90_TMA_LOADES1N_vEEEENS_8epilogue10collective6detail29Sm90TmaWarpSpecializedAdapterINS1T_15DefaultEpilogueISL_NSB_IJNSB_IJllllEEESD_SV_EEES1Y_NS1S_6thread17LinearCombinationISL_Li1EffLNS1Z_9ScaleType4KindE0ELNS_15FloatRoundStyleE2ESL_EENS_4gemm15EpilogueDefaultEEEEEvvEEEEvNT_6ParamsE,"",@"SHT_CUDA_INFO"
	.sectionflags	@""
	.align	4


	//----- nvinfo : EIATTR_CUDA_API_VERSION
	.align		4
        /*0000*/ 	.byte	0x04, 0x37
        /*0002*/ 	.short	(.L_18 - .L_17)
.L_17:
        /*0004*/ 	.word	0x00000082


	//----- nvinfo : EIATTR_KPARAM_INFO
	.align		4
.L_18:
        /*0008*/ 	.byte	0x04, 0x17
        /*000a*/ 	.short	(.L_20 - .L_19)
.L_19:
        /*000c*/ 	.word	0x00000000
        /*0010*/ 	.short	0x0000
        /*0012*/ 	.short	0x0070
        /*0014*/ 	.byte	0x00, 0xf0, 0x01, 0x10


	//----- nvinfo : EIATTR_SPARSE_MMA_MASK
	.align		4
.L_20:
        /*0018*/ 	.byte	0x03, 0x50
        /*001a*/ 	.short	0x0000


	//----- nvinfo : EIATTR_MAXREG_COUNT
	.align		4
        /*001c*/ 	.byte	0x03, 0x1b
        /*001e*/ 	.short	0x00ff


	//----- nvinfo : EIATTR_NUM_BARRIERS
	.align		4
        /*0020*/ 	.byte	0x02, 0x4c
        /*0022*/ 	.byte	0x01
	.zero		1


	//----- nvinfo : EIATTR_MERCURY_ISA_VERSION
	.align		4
        /*0024*/ 	.byte	0x03, 0x5f
        /*0026*/ 	.short	0x0101


	//----- nvinfo : EIATTR_COOP_GROUP_MASK_REGIDS
	.align		4
        /*0028*/ 	.byte	0x04, 0x29
        /*002a*/ 	.short	(.L_22 - .L_21)


	//   ....[0]....
.L_21:
        /*002c*/ 	.word	0xffffffff


	//   ....[1]....
        /*0030*/ 	.word	0xffffffff


	//   ....[2]....
        /*0034*/ 	.word	0xffffffff


	//----- nvinfo : EIATTR_COOP_GROUP_INSTR_OFFSETS
	.align		4
.L_22:
        /*0038*/ 	.byte	0x04, 0x28
        /*003a*/ 	.short	(.L_24 - .L_23)


	//   ....[0]....
.L_23:
        /*003c*/ 	.word	0x00000060


	//   ....[1]....
        /*0040*/ 	.word	0x00000070


	//   ....[2]....
        /*0044*/ 	.word	0x00000130


	//----- nvinfo : EIATTR_MBARRIER_INSTR_OFFSETS
	.align		4
.L_24:
        /*0048*/ 	.byte	0x04, 0x39
        /*004a*/ 	.short	(.L_26 - .L_25)


	//   ....[0]....
.L_25:
        /*004c*/ 	.word	0x00000270
        /*0050*/ 	.word	0x000000ff
        /*0054*/ 	.word	0x00038000
        /*0058*/ 	.short	0x0100
        /*005a*/ 	.byte	0x08
	.zero		1


	//   ....[1]....
        /*005c*/ 	.word	0x00000280
        /*0060*/ 	.word	0x000000ff
        /*0064*/ 	.word	0x00038070
        /*0068*/ 	.short	0x0100
        /*006a*/ 	.byte	0x08
	.zero		1


	//   ....[2]....
        /*006c*/ 	.word	0x00000290
        /*0070*/ 	.word	0x000000ff
        /*0074*/ 	.word	0x00038008
        /*0078*/ 	.short	0x0100
        /*007a*/ 	.byte	0x08
	.zero		1


	//   ....[3]....
        /*007c*/ 	.word	0x000002a0
        /*0080*/ 	.word	0x000000ff
        /*0084*/ 	.word	0x00038078
        /*0088*/ 	.short	0x0100
        /*008a*/ 	.byte	0x08
	.zero		1


	//   ....[4]....
        /*008c*/ 	.word	0x000002b0
        /*0090*/ 	.word	0x000000ff
        /*0094*/ 	.word	0x00038010
        /*0098*/ 	.short	0x0100
        /*009a*/ 	.byte	0x08
	.zero		1


	//   ....[5]....
        /*009c*/ 	.word	0x000002c0
        /*00a0*/ 	.word	0x000000ff
        /*00a4*/ 	.word	0x00038080
        /*00a8*/ 	.short	0x0100
        /*00aa*/ 	.byte	0x08
	.zero		1


	//   ....[6]....
        /*00ac*/ 	.word	0x000002d0
        /*00b0*/ 	.word	0x000000ff
        /*00b4*/ 	.word	0x00038018
        /*00b8*/ 	.short	0x0100
        /*00ba*/ 	.byte	0x08
	.zero		1


	//   ....[7]....
        /*00bc*/ 	.word	0x000002e0
        /*00c0*/ 	.word	0x000000ff
        /*00c4*/ 	.word	0x00038088
        /*00c8*/ 	.short	0x0100
        /*00ca*/ 	.byte	0x08
	.zero		1


	//   ....[8]....
        /*00cc*/ 	.word	0x000002f0
        /*00d0*/ 	.word	0x000000ff
        /*00d4*/ 	.word	0x00038020
        /*00d8*/ 	.short	0x0100
        /*00da*/ 	.byte	0x08
	.zero		1


	//   ....[9]....
        /*00dc*/ 	.word	0x00000300
        /*00e0*/ 	.word	0x000000ff
        /*00e4*/ 	.word	0x00038090
        /*00e8*/ 	.short	0x0100
        /*00ea*/ 	.byte	0x08
	.zero		1


	//   ....[10]....
        /*00ec*/ 	.word	0x00000310
        /*00f0*/ 	.word	0x000000ff
        /*00f4*/ 	.word	0x00038028
        /*00f8*/ 	.short	0x0100
        /*00fa*/ 	.byte	0x08
	.zero		1


	//   ....[11]....
        /*00fc*/ 	.word	0x00000320
        /*0100*/ 	.word	0x000000ff
        /*0104*/ 	.word	0x00038098
        /*0108*/ 	.short	0x0100
        /*010a*/ 	.byte	0x08
	.zero		1


	//   ....[12]....
        /*010c*/ 	.word	0x00000330
        /*0110*/ 	.word	0x000000ff
        /*0114*/ 	.word	0x00038030
        /*0118*/ 	.short	0x0100
        /*011a*/ 	.byte	0x08
	.zero		1


	//   ....[13]....
        /*011c*/ 	.word	0x00000340
        /*0120*/ 	.word	0x000000ff
        /*0124*/ 	.word	0x000380a0
        /*0128*/ 	.short	0x0100
        /*012a*/ 	.byte	0x08
	.zero		1


	//   ....[14]....
        /*012c*/ 	.word	0x00000350
        /*0130*/ 	.word	0x000000ff
        /*0134*/ 	.word	0x00038038
        /*0138*/ 	.short	0x0100
        /*013a*/ 	.byte	0x08
	.zero		1


	//   ....[15]....
        /*013c*/ 	.word	0x00000360
        /*0140*/ 	.word	0x000000ff
        /*0144*/ 	.word	0x000380a8
        /*0148*/ 	.short	0x0100
        /*014a*/ 	.byte	0x08
	.zero		1


	//   ....[16]....
        /*014c*/ 	.word	0x00000370
        /*0150*/ 	.word	0x000000ff
        /*0154*/ 	.word	0x00038040
        /*0158*/ 	.short	0x0100
        /*015a*/ 	.byte	0x08
	.zero		1


	//   ....[17]....
        /*015c*/ 	.word	0x00000380
        /*0160*/ 	.word	0x000000ff
        /*0164*/ 	.word	0x000380b0
        /*0168*/ 	.short	0x0100
        /*016a*/ 	.byte	0x08
	.zero		1


	//   ....[18]....
        /*016c*/ 	.word	0x00000390
        /*0170*/ 	.word	0x000000ff
        /*0174*/ 	.word	0x00038048
        /*0178*/ 	.short	0x0100
        /*017a*/ 	.byte	0x08
	.zero		1


	//   ....[19]....
        /*017c*/ 	.word	0x000003a0
        /*0180*/ 	.word	0x000000ff
        /*0184*/ 	.word	0x000380b8
        /*0188*/ 	.short	0x0100
        /*018a*/ 	.byte	0x08
	.zero		1


	//   ....[20]....
        /*018c*/ 	.word	0x000003b0
        /*0190*/ 	.word	0x000000ff
        /*0194*/ 	.word	0x00038050
        /*0198*/ 	.short	0x0100
        /*019a*/ 	.byte	0x08
	.zero		1


	//   ....[21]....
        /*019c*/ 	.word	0x000003c0
        /*01a0*/ 	.word	0x000000ff
        /*01a4*/ 	.word	0x000380c0
        /*01a8*/ 	.short	0x0100
        /*01aa*/ 	.byte	0x08
	.zero		1


	//   ....[22]....
        /*01ac*/ 	.word	0x000003d0
        /*01b0*/ 	.word	0x000000ff
        /*01b4*/ 	.word	0x00038058
        /*01b8*/ 	.short	0x0100
        /*01ba*/ 	.byte	0x08
	.zero		1


	//   ....[23]....
        /*01bc*/ 	.word	0x000003e0
        /*01c0*/ 	.word	0x000000ff
        /*01c4*/ 	.word	0x000380c8
        /*01c8*/ 	.short	0x0100
        /*01ca*/ 	.byte	0x08
	.zero		1


	//   ....[24]....
        /*01cc*/ 	.word	0x000003f0
        /*01d0*/ 	.word	0x000000ff
        /*01d4*/ 	.word	0x00038060
        /*01d8*/ 	.short	0x0100
        /*01da*/ 	.byte	0x08
	.zero		1


	//   ....[25]....
        /*01dc*/ 	.word	0x00000400
        /*01e0*/ 	.word	0x000000ff
        /*01e4*/ 	.word	0x000380d0
        /*01e8*/ 	.short	0x0100
        /*01ea*/ 	.byte	0x08
	.zero		1


	//   ....[26]....
        /*01ec*/ 	.word	0x00000410
        /*01f0*/ 	.word	0x000000ff
        /*01f4*/ 	.word	0x00038068
        /*01f8*/ 	.short	0x0100
        /*01fa*/ 	.byte	0x08
	.zero		1


	//   ....[27]....
        /*01fc*/ 	.word	0x00000420
        /*0200*/ 	.word	0x000000ff
        /*0204*/ 	.word	0x000380d8
        /*0208*/ 	.short	0x0100
        /*020a*/ 	.byte	0x08
	.zero		1


	//   ....[28]....
        /*020c*/ 	.word	0x00000cf0
        /*0210*/ 	.word	0x00000006
        /*0214*/ 	.word	0x00038000
        /*0218*/ 	.short	0x010a
        /*021a*/ 	.byte	0x3f
	.zero		1


	//   ....[29]....
        /*021c*/ 	.word	0x00001050
        /*0220*/ 	.word	0x00000008
        /*0224*/ 	.word	0x00038000
        /*0228*/ 	.short	0x010a
        /*022a*/ 	.byte	0x3f
	.zero		1


	//   ....[30]....
        /*022c*/ 	.word	0x00001230
        /*0230*/ 	.word	0x000000ff
        /*0234*/ 	.word	0x00000000
        /*0238*/ 	.short	0x0101
        /*023a*/ 	.byte	0x06
	.zero		1


	//   ....[31]....
        /*023c*/ 	.word	0x00001430
        /*0240*/ 	.word	0x00000006
        /*0244*/ 	.word	0x00000000
        /*0248*/ 	.short	0x0101
        /*024a*/ 	.byte	0x3f
	.zero		1


	//   ....[32]....
        /*024c*/ 	.word	0x0000a3d0
        /*0250*/ 	.word	0x00000011
        /*0254*/ 	.word	0x00038070
        /*0258*/ 	.short	0x010a
        /*025a*/ 	.byte	0x3f
	.zero		1


	//   ....[33]....
        /*025c*/ 	.word	0x0000abe0
        /*0260*/ 	.word	0x00000002
        /*0264*/ 	.word	0x00000000
        /*0268*/ 	.short	0x010a
        /*026a*/ 	.byte	0x3f
	.zero		1


	//   ....[34]....
        /*026c*/ 	.word	0x0000ac90
        /*0270*/ 	.word	0x00000000
        /*0274*/ 	.word	0x00000000
        /*0278*/ 	.short	0x010a
        /*027a*/ 	.byte	0x3f
	.zero		1


	//   ....[35]....
        /*027c*/ 	.word	0x0000ad40
        /*0280*/ 	.word	0x00000000
        /*0284*/ 	.word	0x00000000
        /*0288*/ 	.short	0x010a
        /*028a*/ 	.byte	0x3f
	.zero		1


	//   ....[36]....
        /*028c*/ 	.word	0x0000adf0
        /*0290*/ 	.word	0x00000000
        /*0294*/ 	.word	0x00000000
        /*0298*/ 	.short	0x010a
        /*029a*/ 	.byte	0x3f
	.zero		1


	//   ....[37]....
        /*029c*/ 	.word	0x0000aea0
        /*02a0*/ 	.word	0x00000000
        /*02a4*/ 	.word	0x00000000
        /*02a8*/ 	.short	0x010a
        /*02aa*/ 	.byte	0x3f
	.zero		1


	//   ....[38]....
        /*02ac*/ 	.word	0x0000af50
        /*02b0*/ 	.word	0x00000000
        /*02b4*/ 	.word	0x00000000
        /*02b8*/ 	.short	0x010a
        /*02ba*/ 	.byte	0x3f
	.zero		1


	//   ....[39]....
        /*02bc*/ 	.word	0x0000b000
        /*02c0*/ 	.word	0x00000000
        /*02c4*/ 	.word	0x00000000
        /*02c8*/ 	.short	0x010a
        /*02ca*/ 	.byte	0x3f
	.zero		1


	//   ....[40]....
        /*02cc*/ 	.word	0x0000b0b0
        /*02d0*/ 	.word	0x00000000
        /*02d4*/ 	.word	0x00000000
        /*02d8*/ 	.short	0x010a
        /*02da*/ 	.byte	0x3f
	.zero		1


	//   ....[41]....
        /*02dc*/ 	.word	0x0000b160
        /*02e0*/ 	.word	0x00000000
        /*02e4*/ 	.word	0x00000000
        /*02e8*/ 	.short	0x010a
        /*02ea*/ 	.byte	0x3f
	.zero		1


	//   ....[42]....
        /*02ec*/ 	.word	0x0000b210
        /*02f0*/ 	.word	0x00000000
        /*02f4*/ 	.word	0x00000000
        /*02f8*/ 	.short	0x010a
        /*02fa*/ 	.byte	0x3f
	.zero		1


	//   ....[43]....
        /*02fc*/ 	.word	0x0000b2c0
        /*0300*/ 	.word	0x00000000
        /*0304*/ 	.word	0x00000000
        /*0308*/ 	.short	0x010a
        /*030a*/ 	.byte	0x3f
	.zero		1


	//   ....[44]....
        /*030c*/ 	.word	0x0000b370
        /*0310*/ 	.word	0x00000000
        /*0314*/ 	.word	0x00000000
        /*0318*/ 	.short	0x010a
        /*031a*/ 	.byte	0x3f
	.zero		1


	//   ....[45]....
        /*031c*/ 	.word	0x0000b420
        /*0320*/ 	.word	0x00000000
        /*0324*/ 	.word	0x00000000
        /*0328*/ 	.short	0x010a
        /*032a*/ 	.byte	0x3f
	.zero		1


	//   ....[46]....
        /*032c*/ 	.word	0x0000b4d0
        /*0330*/ 	.word	0x00000004
        /*0334*/ 	.word	0x00000000
        /*0338*/ 	.short	0x010a
        /*033a*/ 	.byte	0x3f
	.zero		1


	//----- nvinfo : EIATTR_NUM_MBARRIERS
	.align		4
.L_26:
        /*033c*/ 	.byte	0x03, 0x38
        /*033e*/ 	.short	0x001c


	//----- nvinfo : EIATTR_EXIT_INSTR_OFFSETS
	.align		4
        /*0340*/ 	.byte	0x04, 0x1c
        /*0342*/ 	.short	(.L_28 - .L_27)


	//   ....[0]....
.L_27:
        /*0344*/ 	.word	0x00000820


	//   ....[1]....
        /*0348*/ 	.word	0x00001570


	//   ....[2]....
        /*034c*/ 	.word	0x00008130


	//   ....[3]....
        /*0350*/ 	.word	0x00008150


	//   ....[4]....
        /*0354*/ 	.word	0x0000a190


	//   ....[5]....
        /*0358*/ 	.word	0x0000a1b0


	//   ....[6]....
        /*035c*/ 	.word	0x0000a1d0


	//   ....[7]....
        /*0360*/ 	.word	0x0000aaf0


	//   ....[8]....
        /*0364*/ 	.word	0x0000b500


	//----- nvinfo : EIATTR_MAX_THREADS
	.align		4
.L_28:
        /*0368*/ 	.byte	0x04, 0x05
        /*036a*/ 	.short	(.L_30 - .L_29)
.L_29:
        /*036c*/ 	.word	0x00000100
        /*0370*/ 	.word	0x00000001
        /*0374*/ 	.word	0x00000001


	//----- nvinfo : EIATTR_CRS_STACK_SIZE
	.align		4
.L_30:
        /*0378*/ 	.byte	0x04, 0x1e
        /*037a*/ 	.short	(.L_32 - .L_31)
.L_31:
        /*037c*/ 	.word	0x00000000


	//----- nvinfo : EIATTR_CBANK_PARAM_SIZE
	.align		4
.L_32:
        /*0380*/ 	.byte	0x03, 0x19
        /*0382*/ 	.short	0x0470


	//----- nvinfo : EIATTR_PARAM_CBANK
	.align		4
        /*0384*/ 	.byte	0x04, 0x0a
        /*0386*/ 	.short	(.L_34 - .L_33)
	.align		4
.L_33:
        /*0388*/ 	.word	index@(.nv.constant0._ZN7cutlass13device_kernelINS_4conv6kernel13ConvUniversalINS1_16ConvProblemShapeILNS1_8OperatorE0ELi3EEENS1_10collective14CollectiveConvINS1_46MainloopSm90TmaGmmaWarpSpecializedImplicitGemmILS5_0ELi14ELi3EN4cute5tupleIJNSA_1CILi1EEESD_SD_EEENS1_36KernelImplicitTmaWarpSpecializedSm90ELi1EEENSB_IJNSC_ILi128EEESH_NSB_IJNSC_ILi64EEEEEEEEENS_12float_e4m3_tESL_NSA_8TiledMMAINSA_8MMA_AtomIJNSA_4SM904GMMA31MMA_64x128x32_F32E4M3E4M3_SS_TNILNSP_7ScaleInE1ELSR_1EEEEEENSA_6LayoutISE_NSB_IJNSC_ILi0EEESV_SV_EEEEENSB_IJNSA_10UnderscoreESY_SY_EEEEENS7_6detail26Sm90ImplicitGemmTileTraitsINSA_20SM90_TMA_LOAD_IM2COLENSA_14ComposedLayoutINSA_7SwizzleILi2ELi4ELi3EEENSA_18smem_ptr_flag_bitsILi8EEENSU_INSB_IJNSB_IJNSC_ILi8EEENSC_ILi16EEEEEENSB_IJSI_SD_EEENSB_IJSD_NSC_ILi14EEEEEEEEENSB_IJNSB_IJSI_NSC_ILi512EEEEEENSB_IJSD_SV_EEENSB_IJSV_NSC_ILi8192EEEEEEEEEEEEEvEENS12_INSA_13SM90_TMA_LOADES1N_vEEEENS_8epilogue10collective6detail29Sm90TmaWarpSpecializedAdapterINS1T_15DefaultEpilogueISL_NSB_IJNSB_IJllllEEESD_SV_EEES1Y_NS1S_6thread17LinearCombinationISL_Li1EffLNS1Z_9ScaleType4KindE0ELNS_15FloatRoundStyleE2ESL_EENS_4gemm15EpilogueDefaultEEEEEvvEEEEvNT_6ParamsE)
        /*038c*/ 	.short	0x0210
        /*038e*/ 	.short	0x0470


	//----- nvinfo : EIATTR_SW_WAR
	.align		4
.L_34:
        /*0390*/ 	.byte	0x04, 0x36
        /*0392*/ 	.short	(.L_36 - .L_35)
.L_35:
        /*0394*/ 	.word	0x00000008
.L_36:


//--------------------- .nv.callgraph             --------------------------
	.section	.nv.callgraph,"",@"SHT_CUDA_CALLGRAPH"
	.align	4
	.sectionentsize	8
	.align		4
        /*0000*/ 	.word	0x00000000
	.align		4
        /*0004*/ 	.word	0xffffffff
	.align		4
        /*0008*/ 	.word	0x00000000
	.align		4
        /*000c*/ 	.word	0xfffffffe
	.align		4
        /*0010*/ 	.word	0x00000000
	.align		4
        /*0014*/ 	.word	0xfffffffd
	.align		4
        /*0018*/ 	.word	0x00000000
	.align		4
        /*001c*/ 	.word	0xfffffffc


//--------------------- .nv.constant4             --------------------------
	.section	.nv.constant4,"a",@progbits
	.align	8
	.align		8
.nv.constant4:
        /*0000*/ 	.dword	_ZN39_INTERNAL_dad7b1a9_4_k_cu_1af34274_27824cuda3std3__45__cpo5beginE
	.align		8
        /*0008*/ 	.dword	_ZN39_INTERNAL_dad7b1a9_4_k_cu_1af34274_27824cuda3std3__45__cpo3endE
	.align		8
        /*0010*/ 	.dword	_ZN39_INTERNAL_dad7b1a9_4_k_cu_1af34274_27824cuda3std3__45__cpo6cbeginE
	.align		8
        /*0018*/ 	.dword	_ZN39_INTERNAL_dad7b1a9_4_k_cu_1af34274_27824cuda3std3__45__cpo4cendE
	.align		8
        /*0020*/ 	.dword	_ZN39_INTERNAL_dad7b1a9_4_k_cu_1af34274_27824cuda3std3__441_GLOBAL__N__dad7b1a9_4_k_cu_1af34274_27826ignoreE
	.align		8
        /*0028*/ 	.dword	_ZN39_INTERNAL_dad7b1a9_4_k_cu_1af34274_27824cuda3std3__419piecewise_constructE
	.align		8
        /*0030*/ 	.dword	_ZN39_INTERNAL_dad7b1a9_4_k_cu_1af34274_27824cuda3std3__48in_placeE
	.align		8
        /*0038*/ 	.dword	_ZN39_INTERNAL_dad7b1a9_4_k_cu_1af34274_27824cuda3std6ranges3__45__cpo4swapE
	.align		8
        /*0040*/ 	.dword	_ZN39_INTERNAL_dad7b1a9_4_k_cu_1af34274_27824cuda3std6ranges3__45__cpo9iter_moveE
	.align		8
        /*0048*/ 	.dword	_ZN39_INTERNAL_dad7b1a9_4_k_cu_1af34274_27824cute7productE
	.align		8
        /*0050*/ 	.dword	_ZN39_INTERNAL_dad7b1a9_4_k_cu_1af34274_27824cute1_E


//--------------------- .text._ZN7cutlass13device_kernelINS_4conv6kernel13ConvUniversalINS1_16ConvProblemShapeILNS1_8OperatorE0ELi3EEENS1_10collective14CollectiveConvINS1_46MainloopSm90TmaGmmaWarpSpecializedImplicitGemmILS5_0ELi14ELi3EN4cute5tupleIJNSA_1CILi1EEESD_SD_EEENS1_36KernelImplicitTmaWarpSpecializedSm90ELi1EEENSB_IJNSC_ILi128EEESH_NSB_IJNSC_ILi64EEEEEEEEENS_12float_e4m3_tESL_NSA_8TiledMMAINSA_8MMA_AtomIJNSA_4SM904GMMA31MMA_64x128x32_F32E4M3E4M3_SS_TNILNSP_7ScaleInE1ELSR_1EEEEEENSA_6LayoutISE_NSB_IJNSC_ILi0EEESV_SV_EEEEENSB_IJNSA_10UnderscoreESY_SY_EEEEENS7_6detail26Sm90ImplicitGemmTileTraitsINSA_20SM90_TMA_LOAD_IM2COLENSA_14ComposedLayoutINSA_7SwizzleILi2ELi4ELi3EEENSA_18smem_ptr_flag_bitsILi8EEENSU_INSB_IJNSB_IJNSC_ILi8EEENSC_ILi16EEEEEENSB_IJSI_SD_EEENSB_IJSD_NSC_ILi14EEEEEEEEENSB_IJNSB_IJSI_NSC_ILi512EEEEEENSB_IJSD_SV_EEENSB_IJSV_NSC_ILi8192EEEEEEEEEEEEEvEENS12_INSA_13SM90_TMA_LOADES1N_vEEEENS_8epilogue10collective6detail29Sm90TmaWarpSpecializedAdapterINS1T_15DefaultEpilogueISL_NSB_IJNSB_IJllllEEESD_SV_EEES1Y_NS1S_6thread17LinearCombinationISL_Li1EffLNS1Z_9ScaleType4KindE0ELNS_15FloatRoundStyleE2ESL_EENS_4gemm15EpilogueDefaultEEEEEvvEEEEvNT_6ParamsE --------------------------
	.section	.text._ZN7cutlass13device_kernelINS_4conv6kernel13ConvUniversalINS1_16ConvProblemShapeILNS1_8OperatorE0ELi3EEENS1_10collective14CollectiveConvINS1_46MainloopSm90TmaGmmaWarpSpecializedImplicitGemmILS5_0ELi14ELi3EN4cute5tupleIJNSA_1CILi1EEESD_SD_EEENS1_36KernelImplicitTmaWarpSpecializedSm90ELi1EEENSB_IJNSC_ILi128EEESH_NSB_IJNSC_ILi64EEEEEEEEENS_12float_e4m3_tESL_NSA_8TiledMMAINSA_8MMA_AtomIJNSA_4SM904GMMA31MMA_64x128x32_F32E4M3E4M3_SS_TNILNSP_7ScaleInE1ELSR_1EEEEEENSA_6LayoutISE_NSB_IJNSC_ILi0EEESV_SV_EEEEENSB_IJNSA_10UnderscoreESY_SY_EEEEENS7_6detail26Sm90ImplicitGemmTileTraitsINSA_20SM90_TMA_LOAD_IM2COLENSA_14ComposedLayoutINSA_7SwizzleILi2ELi4ELi3EEENSA_18smem_ptr_flag_bitsILi8EEENSU_INSB_IJNSB_IJNSC_ILi8EEENSC_ILi16EEEEEENSB_IJSI_SD_EEENSB_IJSD_NSC_ILi14EEEEEEEEENSB_IJNSB_IJSI_NSC_ILi512EEEEEENSB_IJSD_SV_EEENSB_IJSV_NSC_ILi8192EEEEEEEEEEEEEvEENS12_INSA_13SM90_TMA_LOADES1N_vEEEENS_8epilogue10collective6detail29Sm90TmaWarpSpecializedAdapterINS1T_15DefaultEpilogueISL_NSB_IJNSB_IJllllEEESD_SV_EEES1Y_NS1S_6thread17LinearCombinationISL_Li1EffLNS1Z_9ScaleType4KindE0ELNS_15FloatRoundStyleE2ESL_EENS_4gemm15EpilogueDefaultEEEEEvvEEEEvNT_6ParamsE,"ax",@progbits
	.align	128
.text._ZN7cutlass13device_kernelINS_4conv6kernel13ConvUniversalINS1_16ConvProblemShapeILNS1_8OperatorE0ELi3EEENS1_10collective14CollectiveConvINS1_46MainloopSm90TmaGmmaWarpSpecializedImplicitGemmILS5_0ELi14ELi3EN4cute5tupleIJNSA_1CILi1EEESD_SD_EEENS1_36KernelImplicitTmaWarpSpecializedSm90ELi1EEENSB_IJNSC_ILi128EEESH_NSB_IJNSC_ILi64EEEEEEEEENS_12float_e4m3_tESL_NSA_8TiledMMAINSA_8MMA_AtomIJNSA_4SM904GMMA31MMA_64x128x32_F32E4M3E4M3_SS_TNILNSP_7ScaleInE1ELSR_1EEEEEENSA_6LayoutISE_NSB_IJNSC_ILi0EEESV_SV_EEEEENSB_IJNSA_10UnderscoreESY_SY_EEEEENS7_6detail26Sm90ImplicitGemmTileTraitsINSA_20SM90_TMA_LOAD_IM2COLENSA_14ComposedLayoutINSA_7SwizzleILi2ELi4ELi3EEENSA_18smem_ptr_flag_bitsILi8EEENSU_INSB_IJNSB_IJNSC_ILi8EEENSC_ILi16EEEEEENSB_IJSI_SD_EEENSB_IJSD_NSC_ILi14EEEEEEEEENSB_IJNSB_IJSI_NSC_ILi512EEEEEENSB_IJSD_SV_EEENSB_IJSV_NSC_ILi8192EEEEEEEEEEEEEvEENS12_INSA_13SM90_TMA_LOADES1N_vEEEENS_8epilogue10collective6detail29Sm90TmaWarpSpecializedAdapterINS1T_15DefaultEpilogueISL_NSB_IJNSB_IJllllEEESD_SV_EEES1Y_NS1S_6thread17LinearCombinationISL_Li1EffLNS1Z_9ScaleType4KindE0ELNS_15FloatRoundStyleE2ESL_EENS_4gemm15EpilogueDefaultEEEEEvvEEEEvNT_6ParamsE:
        .type           _ZN7cutlass13device_kernelINS_4conv6kernel13ConvUniversalINS1_16ConvProblemShapeILNS1_8OperatorE0ELi3EEENS1_10collective14CollectiveConvINS1_46MainloopSm90TmaGmmaWarpSpecializedImplicitGemmILS5_0ELi14ELi3EN4cute5tupleIJNSA_1CILi1EEESD_SD_EEENS1_36KernelImplicitTmaWarpSpecializedSm90ELi1EEENSB_IJNSC_ILi128EEESH_NSB_IJNSC_ILi64EEEEEEEEENS_12float_e4m3_tESL_NSA_8TiledMMAINSA_8MMA_AtomIJNSA_4SM904GMMA31MMA_64x128x32_F32E4M3E4M3_SS_TNILNSP_7ScaleInE1ELSR_1EEEEEENSA_6LayoutISE_NSB_IJNSC_ILi0EEESV_SV_EEEEENSB_IJNSA_10UnderscoreESY_SY_EEEEENS7_6detail26Sm90ImplicitGemmTileTraitsINSA_20SM90_TMA_LOAD_IM2COLENSA_14ComposedLayoutINSA_7SwizzleILi2ELi4ELi3EEENSA_18smem_ptr_flag_bitsILi8EEENSU_INSB_IJNSB_IJNSC_ILi8EEENSC_ILi16EEEEEENSB_IJSI_SD_EEENSB_IJSD_NSC_ILi14EEEEEEEEENSB_IJNSB_IJSI_NSC_ILi512EEEEEENSB_IJSD_SV_EEENSB_IJSV_NSC_ILi8192EEEEEEEEEEEEEvEENS12_INSA_13SM90_TMA_LOADES1N_vEEEENS_8epilogue10collective6detail29Sm90TmaWarpSpecializedAdapterINS1T_15DefaultEpilogueISL_NSB_IJNSB_IJllllEEESD_SV_EEES1Y_NS1S_6thread17LinearCombinationISL_Li1EffLNS1Z_9ScaleType4KindE0ELNS_15FloatRoundStyleE2ESL_EENS_4gemm15EpilogueDefaultEEEEEvvEEEEvNT_6ParamsE,@function
        .size           _ZN7cutlass13device_kernelINS_4conv6kernel13ConvUniversalINS1_16ConvProblemShapeILNS1_8OperatorE0ELi3EEENS1_10collective14CollectiveConvINS1_46MainloopSm90TmaGmmaWarpSpecializedImplicitGemmILS5_0ELi14ELi3EN4cute5tupleIJNSA_1CILi1EEESD_SD_EEENS1_36KernelImplicitTmaWarpSpecializedSm90ELi1EEENSB_IJNSC_ILi128EEESH_NSB_IJNSC_ILi64EEEEEEEEENS_12float_e4m3_tESL_NSA_8TiledMMAINSA_8MMA_AtomIJNSA_4SM904GMMA31MMA_64x128x32_F32E4M3E4M3_SS_TNILNSP_7ScaleInE1ELSR_1EEEEEENSA_6LayoutISE_NSB_IJNSC_ILi0EEESV_SV_EEEEENSB_IJNSA_10UnderscoreESY_SY_EEEEENS7_6detail26Sm90ImplicitGemmTileTraitsINSA_20SM90_TMA_LOAD_IM2COLENSA_14ComposedLayoutINSA_7SwizzleILi2ELi4ELi3EEENSA_18smem_ptr_flag_bitsILi8EEENSU_INSB_IJNSB_IJNSC_ILi8EEENSC_ILi16EEEEEENSB_IJSI_SD_EEENSB_IJSD_NSC_ILi14EEEEEEEEENSB_IJNSB_IJSI_NSC_ILi512EEEEEENSB_IJSD_SV_EEENSB_IJSV_NSC_ILi8192EEEEEEEEEEEEEvEENS12_INSA_13SM90_TMA_LOADES1N_vEEEENS_8epilogue10collective6detail29Sm90TmaWarpSpecializedAdapterINS1T_15DefaultEpilogueISL_NSB_IJNSB_IJllllEEESD_SV_EEES1Y_NS1S_6thread17LinearCombinationISL_Li1EffLNS1Z_9ScaleType4KindE0ELNS_15FloatRoundStyleE2ESL_EENS_4gemm15EpilogueDefaultEEEEEvvEEEEvNT_6ParamsE,(.L_x_302 - _ZN7cutlass13device_kernelINS_4conv6kernel13ConvUniversalINS1_16ConvProblemShapeILNS1_8OperatorE0ELi3EEENS1_10collective14CollectiveConvINS1_46MainloopSm90TmaGmmaWarpSpecializedImplicitGemmILS5_0ELi14ELi3EN4cute5tupleIJNSA_1CILi1EEESD_SD_EEENS1_36KernelImplicitTmaWarpSpecializedSm90ELi1EEENSB_IJNSC_ILi128EEESH_NSB_IJNSC_ILi64EEEEEEEEENS_12float_e4m3_tESL_NSA_8TiledMMAINSA_8MMA_AtomIJNSA_4SM904GMMA31MMA_64x128x32_F32E4M3E4M3_SS_TNILNSP_7ScaleInE1ELSR_1EEEEEENSA_6LayoutISE_NSB_IJNSC_ILi0EEESV_SV_EEEEENSB_IJNSA_10UnderscoreESY_SY_EEEEENS7_6detail26Sm90ImplicitGemmTileTraitsINSA_20SM90_TMA_LOAD_IM2COLENSA_14ComposedLayoutINSA_7SwizzleILi2ELi4ELi3EEENSA_18smem_ptr_flag_bitsILi8EEENSU_INSB_IJNSB_IJNSC_ILi8EEENSC_ILi16EEEEEENSB_IJSI_SD_EEENSB_IJSD_NSC_ILi14EEEEEEEEENSB_IJNSB_IJSI_NSC_ILi512EEEEEENSB_IJSD_SV_EEENSB_IJSV_NSC_ILi8192EEEEEEEEEEEEEvEENS12_INSA_13SM90_TMA_LOADES1N_vEEEENS_8epilogue10collective6detail29Sm90TmaWarpSpecializedAdapterINS1T_15DefaultEpilogueISL_NSB_IJNSB_IJllllEEESD_SV_EEES1Y_NS1S_6thread17LinearCombinationISL_Li1EffLNS1Z_9ScaleType4KindE0ELNS_15FloatRoundStyleE2ESL_EENS_4gemm15EpilogueDefaultEEEEEvvEEEEvNT_6ParamsE)
        .other          _ZN7cutlass13device_kernelINS_4conv6kernel13ConvUniversalINS1_16ConvProblemShapeILNS1_8OperatorE0ELi3EEENS1_10collective14CollectiveConvINS1_46MainloopSm90TmaGmmaWarpSpecializedImplicitGemmILS5_0ELi14ELi3EN4cute5tupleIJNSA_1CILi1EEESD_SD_EEENS1_36KernelImplicitTmaWarpSpecializedSm90ELi1EEENSB_IJNSC_ILi128EEESH_NSB_IJNSC_ILi64EEEEEEEEENS_12float_e4m3_tESL_NSA_8TiledMMAINSA_8MMA_AtomIJNSA_4SM904GMMA31MMA_64x128x32_F32E4M3E4M3_SS_TNILNSP_7ScaleInE1ELSR_1EEEEEENSA_6LayoutISE_NSB_IJNSC_ILi0EEESV_SV_EEEEENSB_IJNSA_10UnderscoreESY_SY_EEEEENS7_6detail26Sm90ImplicitGemmTileTraitsINSA_20SM90_TMA_LOAD_IM2COLENSA_14ComposedLayoutINSA_7SwizzleILi2ELi4ELi3EEENSA_18smem_ptr_flag_bitsILi8EEENSU_INSB_IJNSB_IJNSC_ILi8EEENSC_ILi16EEEEEENSB_IJSI_SD_EEENSB_IJSD_NSC_ILi14EEEEEEEEENSB_IJNSB_IJSI_NSC_ILi512EEEEEENSB_IJSD_SV_EEENSB_IJSV_NSC_ILi8192EEEEEEEEEEEEEvEENS12_INSA_13SM90_TMA_LOADES1N_vEEEENS_8epilogue10collective6detail29Sm90TmaWarpSpecializedAdapterINS1T_15DefaultEpilogueISL_NSB_IJNSB_IJllllEEESD_SV_EEES1Y_NS1S_6thread17LinearCombinationISL_Li1EffLNS1Z_9ScaleType4KindE0ELNS_15FloatRoundStyleE2ESL_EENS_4gemm15EpilogueDefaultEEEEEvvEEEEvNT_6ParamsE,@"STO_CUDA_ENTRY STV_DEFAULT"
_ZN7cutlass13device_kernelINS_4conv6kernel13ConvUniversalINS1_16ConvProblemShapeILNS1_8OperatorE0ELi3EEENS1_10collective14CollectiveConvINS1_46MainloopSm90TmaGmmaWarpSpecializedImplicitGemmILS5_0ELi14ELi3EN4cute5tupleIJNSA_1CILi1EEESD_SD_EEENS1_36KernelImplicitTmaWarpSpecializedSm90ELi1EEENSB_IJNSC_ILi128EEESH_NSB_IJNSC_ILi64EEEEEEEEENS_12float_e4m3_tESL_NSA_8TiledMMAINSA_8MMA_AtomIJNSA_4SM904GMMA31MMA_64x128x32_F32E4M3E4M3_SS_TNILNSP_7ScaleInE1ELSR_1EEEEEENSA_6LayoutISE_NSB_IJNSC_ILi0EEESV_SV_EEEEENSB_IJNSA_10UnderscoreESY_SY_EEEEENS7_6detail26Sm90ImplicitGemmTileTraitsINSA_20SM90_TMA_LOAD_IM2COLENSA_14ComposedLayoutINSA_7SwizzleILi2ELi4ELi3EEENSA_18smem_ptr_flag_bitsILi8EEENSU_INSB_IJNSB_IJNSC_ILi8EEENSC_ILi16EEEEEENSB_IJSI_SD_EEENSB_IJSD_NSC_ILi14EEEEEEEEENSB_IJNSB_IJSI_NSC_ILi512EEEEEENSB_IJSD_SV_EEENSB_IJSV_NSC_ILi8192EEEEEEEEEEEEEvEENS12_INSA_13SM90_TMA_LOADES1N_vEEEENS_8epilogue10collective6detail29Sm90TmaWarpSpecializedAdapterINS1T_15DefaultEpilogueISL_NSB_IJNSB_IJllllEEESD_SV_EEES1Y_NS1S_6thread17LinearCombinationISL_Li1EffLNS1Z_9ScaleType4KindE0ELNS_15FloatRoundStyleE2ESL_EENS_4gemm15EpilogueDefaultEEEEEvvEEEEvNT_6ParamsE:
[----:B------:R-:W-:Y:S01]  /*0000*/  LDC R1, c[0x0][0x28] ;  /* 0x00000a00ff017b82 */ /* 0x000fe20000000800 */
[----:B------:R-:W0:Y:S01]  /*0010*/  S2R R8, SR_TID.X ;  /* 0x0000000000087919 */ /* 0x000e220000002100 */
[----:B------:R-:W-:Y:S01]  /*0020*/  ELECT P0, URZ, PT ;  /* 0x00000000003f782f */ /* 0x000fe20003800000 */
[----:B------:R-:W-:Y:S01]  /*0030*/  BSSY B0, `(.L_x_0) ;  /* 0x000000f000007945 */ /* 0x000fe20003800000 */
[--C-:B0-----:R-:W-:Y:S02]  /*0040*/  SHF.R.U32.HI R0, RZ, 0x5, R8.reuse ;  /* 0x00000005ff007819 */ /* 0x101fe40000011608 */
[----:B------:R-:W-:-:S03]  /*0050*/  SHF.R.U32.HI R3, RZ, 0x7, R8 ;  /* 0x00000007ff037819 */ /* 0x000fc60000011608 */
[----:B------:R-:W0:Y:S04]  /*0060*/  SHFL.IDX PT, R2, R0, RZ, 0x1f ;  /* 0x00001fff00027589 */ /* 0x000e2800000e0000 */
[----:B------:R1:W2:Y:S01]  /*0070*/  SHFL.IDX PT, R7, R3, RZ, 0x1f ;  /* 0x00001fff03077589 */ /* 0x0002a200000e0000 */
[----:B0-----:R-:W-:-:S13]  /*0080*/  ISETP.NE.OR P0, PT, R2, RZ, !P0 ;  /* 0x000000ff0200720c */ /* 0x001fda0004705670 */
[----:B-12---:R-:W-:Y:S05]  /*0090*/  @P0 BRA `(.L_x_1) ;  /* 0x0000000000200947 */ /* 0x006fea0003800000 */
[----:B------:R-:W-:Y:S02]  /*00a0*/  ULDC.64 UR4, c[0x0][0x198] ;  /* 0x0000660000047ab9 */ /* 0x000fe40000000a00 */
[----:B------:R-:W-:Y:S02]  /*00b0*/  UIADD3 UR6, UP0, UR4, 0xf0, URZ ;  /* 0x000000f004067890 */ /* 0x000fe4000ff1e03f */
[----:B------:R-:W-:Y:S02]  /*00c0*/  UIADD3 UR4, UP1, UR4, 0x270, URZ ;  /* 0x0000027004047890 */ /* 0x000fe4000ff3e03f */
[----:B------:R-:W-:Y:S02]  /*00d0*/  UIADD3.X UR7, URZ, UR5, URZ, UP0, !UPT ;  /* 0x000000053f077290 */ /* 0x000fe400087fe43f */
[----:B------:R-:W-:-:S07]  /*00e0*/  UIADD3.X UR5, URZ, UR5, URZ, UP1, !UPT ;  /* 0x000000053f057290 */ /* 0x000fce0008ffe43f */
[----:B------:R0:W-:Y:S02]  /*00f0*/  UTMACCTL.PF [UR6] ;  /* 0x00000000060079b9 */ /* 0x0001e40008040000 */
[----:B------:R0:W-:Y:S02]  /*0100*/  UTMACCTL.PF [UR4] ;  /* 0x00000000040079b9 */ /* 0x0001e40008040000 */
[----:B0-----:R-:W-:Y:S01]  /*0110*/  NOP ;  /* 0x0000000000007918 */ /* 0x001fe20000000000 */
.L_x_1:
[----:B------:R-:W-:Y:S05]  /*0120*/  BSYNC B0 ;  /* 0x0000000000007941 */ /* 0x000fea0003800000 */
.L_x_0:
[----:B------:R-:W0:Y:S01]  /*0130*/  SHFL.IDX PT, R0, R0, RZ, 0x1f ;  /* 0x00001fff00007589 */ /* 0x000e2200000e0000 */
[----:B------:R-:W-:-:S04]  /*0140*/  SHF.R.S32.HI R3, RZ, 0x1f, R2 ;  /* 0x0000001fff037819 */ /* 0x000fc80000011402 */
[----:B------:R-:W-:Y:S02]  /*0150*/  LEA.HI R3, R3, R2, RZ, 0x2 ;  /* 0x0000000203037211 */ /* 0x000fe400078f10ff */
[----:B0-----:R-:W-:-:S13]  /*0160*/  ISETP.NE.AND P0, PT, R0, RZ, PT ;  /* 0x000000ff0000720c */ /* 0x001fda0003f05270 */
[----:B------:R-:W-:Y:S05]  /*0170*/  @P0 BRA `(.L_x_2) ;  /* 0x0000000000b40947 */ /* 0x000fea0003800000 */
[----:B------:R-:W-:Y:S01]  /*0180*/  ELECT P0, URZ, PT ;  /* 0x00000000003f782f */ /* 0x000fe20003800000 */
[----:B------:R-:W-:-:S12]  /*0190*/  BSSY B0, `(.L_x_2) ;  /* 0x000002b000007945 */ /* 0x000fd80003800000 */
[----:B------:R-:W-:Y:S05]  /*01a0*/  @!P0 BRA `(.L_x_3) ;  /* 0x0000000000a48947 */ /* 0x000fea0003800000 */
[----:B------:R-:W0:Y:S01]  /*01b0*/  S2UR UR8, SR_CgaCtaId ;  /* 0x00000000000879c3 */ /* 0x000e220000008800 */
[----:B------:R-:W-:Y:S01]  /*01c0*/  UMOV UR4, 0x400 ;  /* 0x0000040000047882 */ /* 0x000fe20000000000 */
[----:B------:R-:W-:Y:S01]  /*01d0*/  UMOV UR5, 0x1 ;  /* 0x0000000100057882 */ /* 0x000fe20000000000 */
[----:B------:R-:W-:Y:S02]  /*01e0*/  UMOV UR6, 0x80 ;  /* 0x0000008000067882 */ /* 0x000fe40000000000 */
[----:B------:R-:W-:-:S04]  /*01f0*/  UIADD3 UR6, -UR6, 0x100000, URZ ;  /* 0x0010000006067890 */ /* 0x000fc8000fffe13f */
[----:B------:R-:W-:Y:S02]  /*0200*/  USHF.L.U32 UR7, UR6, 0xb, URZ ;  /* 0x0000000b06077899 */ /* 0x000fe4000800063f */
[----:B------:R-:W-:Y:S02]  /*0210*/  USHF.L.U32 UR6, UR6, 0x1, URZ ;  /* 0x0000000106067899 */ /* 0x000fe4000800063f */
[----:B0-----:R-:W-:Y:S02]  /*0220*/  ULEA UR8, UR8, UR4, 0x18 ;  /* 0x0000000408087291 */ /* 0x001fe4000f8ec03f */
[----:B------:R-:W-:-:S04]  /*0230*/  UIADD3 UR4, -UR5, 0x100000, URZ ;  /* 0x0010000005047890 */ /* 0x000fc8000fffe13f */
[----:B------:R-:W-:Y:S02]  /*0240*/  USHF.L.U32 UR5, UR4, 0xb, URZ ;  /* 0x0000000b04057899 */ /* 0x000fe4000800063f */
[----:B------:R-:W-:Y:S01]  /*0250*/  USHF.L.U32 UR4, UR4, 0x1, URZ ;  /* 0x0000000104047899 */ /* 0x000fe2000800063f */
[----:B------:R-:W0:Y:S11]  /*0260*/  FENCE.VIEW.ASYNC.S ;  /* 0x00000000000073c6 */ /* 0x000e360000000000 */
[----:B0-----:R0:W1:Y:S01]  /*0270*/  SYNCS.EXCH.64 URZ, [UR8+0x38000], UR4 ;  /* 0x03800004083f75b2 */ /* 0x0010620008000100 */
[----:B------:R0:W2:Y:S01]  /*0280*/  SYNCS.EXCH.64 URZ, [UR8+0x38070], UR6 ;  /* 0x03807006083f75b2 */ /* 0x0000a20008000100 */
[----:B------:R0:W3:Y:S01]  /*0290*/  SYNCS.EXCH.64 URZ, [UR8+0x38008], UR4 ;  /* 0x03800804083f75b2 */ /* 0x0000e20008000100 */
[----:B------:R0:W4:Y:S01]  /*02a0*/  SYNCS.EXCH.64 URZ, [UR8+0x38078], UR6 ;  /* 0x03807806083f75b2 */ /* 0x0001220008000100 */
[----:B------:R0:W0:Y:S01]  /*02b0*/  SYNCS.EXCH.64 URZ, [UR8+0x38010], UR4 ;  /* 0x03801004083f75b2 */ /* 0x0000220008000100 */
        /* <DEDUP_REMOVED lines=23> */
[----:B-1234-:R-:W-:Y:S01]  /*0430*/  NOP ;  /* 0x0000000000007918 */ /* 0x01efe20000000000 */
.L_x_3:
[----:B0-----:R-:W-:Y:S05]  /*0440*/  BSYNC B0 ;  /* 0x0000000000007941 */ /* 0x001fea0003800000 */
.L_x_2:
[----:B------:R-:W-:Y:S01]  /*0450*/  ULDC.64 UR4, c[0x0][0x618] ;  /* 0x0001860000047ab9 */ /* 0x000fe20000000a00 */
[----:B------:R-:W-:Y:S01]  /*0460*/  LOP3.LUT R3, R3, 0xfffffffc, RZ, 0xc0, !PT ;  /* 0xfffffffc03037812 */ /* 0x000fe200078ec0ff */
[----:B------:R-:W-:Y:S01]  /*0470*/  NOP ;  /* 0x0000000000007918 */ /* 0x000fe20000000000 */
[----:B------:R-:W-:Y:S01]  /*0480*/  ISETP.NE.U32.AND P0, PT, RZ, UR4, PT ;  /* 0x00000004ff007c0c */ /* 0x000fe2000bf05070 */
[----:B------:R-:W-:Y:S01]  /*0490*/  NOP ;  /* 0x0000000000007918 */ /* 0x000fe20000000000 */
[----:B------:R-:W-:Y:S01]  /*04a0*/  BAR.SYNC.DEFER_BLOCKING 0x0 ;  /* 0x0000000000007b1d */ /* 0x000fe20000010000 */
[----:B------:R-:W-:Y:S01]  /*04b0*/  IMAD.IADD R6, R2, 0x1, -R3 ;  /* 0x0000000102067824 */ /* 0x000fe200078e0a03 */
[----:B------:R-:W-:Y:S02]  /*04c0*/  ISETP.NE.AND.EX P0, PT, RZ, UR5, PT, P0 ;  /* 0x00000005ff007c0c */ /* 0x000fe4000bf05300 */
[C---:B------:R-:W-:Y:S02]  /*04d0*/  ISETP.NE.AND P2, PT, R7.reuse, 0x1, PT ;  /* 0x000000010700780c */ /* 0x040fe40003f45270 */
[----:B------:R-:W-:Y:S01]  /*04e0*/  LOP3.LUT P1, RZ, R7, R6, RZ, 0xfc, !PT ;  /* 0x0000000607ff7212 */ /* 0x000fe2000782fcff */
[----:B------:R-:W-:-:S03]  /*04f0*/  ULDC.64 UR12, c[0x0][0x208] ;  /* 0x00008200000c7ab9 */ /* 0x000fc60000000a00 */
[----:B------:R-:W-:-:S04]  /*0500*/  SEL R3, RZ, 0x1, P1 ;  /* 0x00000001ff037807 */ /* 0x000fc80000800000 */
[----:B------:R-:W-:Y:S01]  /*0510*/  SEL R3, R3, 0x2, P2 ;  /* 0x0000000203037807 */ /* 0x000fe20001000000 */
[----:B------:R-:W-:Y:S06]  /*0520*/  @!P0 BRA `(.L_x_4) ;  /* 0x00000000001c8947 */ /* 0x000fec0003800000 */
[----:B------:R-:W0:Y:S02]  /*0530*/  LDC.64 R4, c[0x0][0x618] ;  /* 0x00018600ff047b82 */ /* 0x000e240000000a00 */
[----:B0-----:R-:W2:Y:S02]  /*0540*/  LDG.E.64 R4, desc[UR12][R4.64] ;  /* 0x0000000c04047981 */ /* 0x001ea4000c1e1b00 */
[----:B--2---:R-:W-:-:S04]  /*0550*/  ISETP.NE.U32.AND P0, PT, R4, RZ, PT ;  /* 0x000000ff0400720c */ /* 0x004fc80003f05070 */
[----:B------:R-:W-:-:S13]  /*0560*/  ISETP.NE.AND.EX P0, PT, R5, RZ, PT, P0 ;  /* 0x000000ff0500720c */ /* 0x000fda0003f05300 */
[----:B------:R-:W-:Y:S05]  /*0570*/  @!P0 BRA `(.L_x_4) ;  /* 0x0000000000088947 */ /* 0x000fea0003800000 */
[----:B------:R2:W5:Y:S01]  /*0580*/  LD.E R0, desc[UR12][R4.64] ;  /* 0x0000000c04007980 */ /* 0x000562000c101900 */
[----:B------:R-:W-:Y:S05]  /*0590*/  BRA `(.L_x_5) ;  /* 0x0000000000207947 */ /* 0x000fea0003800000 */
.L_x_4:
[----:B------:R-:W-:Y:S02]  /*05a0*/  ULDC.64 UR4, c[0x0][0x608] ;  /* 0x0001820000047ab9 */ /* 0x000fe40000000a00 */
[----:B------:R-:W-:-:S04]  /*05b0*/  ISETP.NE.U32.AND P0, PT, RZ, UR4, PT ;  /* 0x00000004ff007c0c */ /* 0x000fc8000bf05070 */
[----:B------:R-:W-:-:S13]  /*05c0*/  ISETP.NE.AND.EX P0, PT, RZ, UR5, PT, P0 ;  /* 0x00000005ff007c0c */ /* 0x000fda000bf05300 */
[----:B------:R-:W-:Y:S05]  /*05d0*/  @!P0 BRA `(.L_x_6) ;  /* 0x00000000000c8947 */ /* 0x000fea0003800000 */
[----:B------:R-:W0:Y:S02]  /*05e0*/  LDC.64 R4, c[0x0][0x608] ;  /* 0x00018200ff047b82 */ /* 0x000e240000000a00 */
[----:B0-----:R0:W5:Y:S01]  /*05f0*/  LDG.E R0, desc[UR12][R4.64] ;  /* 0x0000000c04007981 */ /* 0x001162000c1e1900 */
[----:B------:R-:W-:Y:S05]  /*0600*/  BRA `(.L_x_5) ;  /* 0x0000000000047947 */ /* 0x000fea0003800000 */
.L_x_6:
[----:B------:R-:W1:Y:S02]  /*0610*/  LDC R0, c[0x0][0x600] ;  /* 0x00018000ff007b82 */ /* 0x000e640000000800 */
.L_x_5:
[----:B------:R-:W-:Y:S02]  /*0620*/  ULDC.64 UR4, c[0x0][0x620] ;  /* 0x0001880000047ab9 */ /* 0x000fe40000000a00 */
[----:B------:R-:W-:-:S04]  /*0630*/  ISETP.NE.U32.AND P0, PT, RZ, UR4, PT ;  /* 0x00000004ff007c0c */ /* 0x000fc8000bf05070 */
[----:B------:R-:W-:-:S13]  /*0640*/  ISETP.NE.AND.EX P0, PT, RZ, UR5, PT, P0 ;  /* 0x00000005ff007c0c */ /* 0x000fda000bf05300 */
[----:B------:R-:W-:Y:S05]  /*0650*/  @!P0 BRA `(.L_x_7) ;  /* 0x00000000001c8947 */ /* 0x000fea0003800000 */
[----:B0-2---:R-:W0:Y:S02]  /*0660*/  LDC.64 R4, c[0x0][0x620] ;  /* 0x00018800ff047b82 */ /* 0x005e240000000a00 */
[----:B0-----:R-:W2:Y:S02]  /*0670*/  LDG.E.64 R4, desc[UR12][R4.64] ;  /* 0x0000000c04047981 */ /* 0x001ea4000c1e1b00 */
[----:B--2---:R-:W-:-:S04]  /*0680*/  ISETP.NE.U32.AND P0, PT, R4, RZ, PT ;  /* 0x000000ff0400720c */ /* 0x004fc80003f05070 */
[----:B------:R-:W-:-:S13]  /*0690*/  ISETP.NE.AND.EX P0, PT, R5, RZ, PT, P0 ;  /* 0x000000ff0500720c */ /* 0x000fda0003f05300 */
[----:B------:R-:W-:Y:S05]  /*06a0*/  @!P0 BRA `(.L_x_7) ;  /* 0x0000000000088947 */ /* 0x000fea0003800000 */
[----:B------:R0:W5:Y:S01]  /*06b0*/  LD.E R2, desc[UR12][R4.64] ;  /* 0x0000000c04027980 */ /* 0x000162000c101900 */
[----:B------:R-:W-:Y:S05]  /*06c0*/  BRA `(.L_x_8) ;  /* 0x0000000000207947 */ /* 0x000fea0003800000 */
.L_x_7:
[----:B------:R-:W-:Y:S02]  /*06d0*/  ULDC.64 UR4, c[0x0][0x610] ;  /* 0x0001840000047ab9 */ /* 0x000fe40000000a00 */
[----:B------:R-:W-:-:S04]  /*06e0*/  ISETP.NE.U32.AND P0, PT, RZ, UR4, PT ;  /* 0x00000004ff007c0c */ /* 0x000fc8000bf05070 */
[----:B------:R-:W-:-:S13]  /*06f0*/  ISETP.NE.AND.EX P0, PT, RZ, UR5, PT, P0 ;  /* 0x00000005ff007c0c */ /* 0x000fda000bf05300 */
[----:B------:R-:W-:Y:S05]  /*0700*/  @!P0 BRA `(.L_x_9) ;  /* 0x00000000000c8947 */ /* 0x000fea0003800000 */
[----:B0-2---:R-:W0:Y:S02]  /*0710*/  LDC.64 R4, c[0x0][0x610] ;  /* 0x00018400ff047b82 */ /* 0x005e240000000a00 */
[----:B0-----:R4:W5:Y:S01]  /*0720*/  LDG.E R2, desc[UR12][R4.64] ;  /* 0x0000000c04027981 */ /* 0x001962000c1e1900 */
[----:B------:R-:W-:Y:S05]  /*0730*/  BRA `(.L_x_8) ;  /* 0x0000000000047947 */ /* 0x000fea0003800000 */
.L_x_9:
[----:B------:R-:W3:Y:S02]  /*0740*/  LDC R2, c[0x0][0x604] ;  /* 0x00018100ff027b82 */ /* 0x000ee40000000800 */
.L_x_8:
[----:B0-2-4-:R-:W0:Y:S01]  /*0750*/  LDC R4, c[0x0][0x3e8] ;  /* 0x0000fa00ff047b82 */ /* 0x015e220000000800 */
[----:B------:R-:W-:Y:S01]  /*0760*/  ULDC UR4, c[0x0][0x3dc] ;  /* 0x0000f70000047ab9 */ /* 0x000fe20000000800 */
[----:B------:R-:W-:Y:S01]  /*0770*/  ISETP.NE.AND P0, PT, R7, RZ, PT ;  /* 0x000000ff0700720c */ /* 0x000fe20003f05270 */
[----:B------:R-:W-:Y:S01]  /*0780*/  UIADD3 UR4, UR4, 0x3f, URZ ;  /* 0x0000003f04047890 */ /* 0x000fe2000fffe03f */
[----:B------:R-:W-:-:S03]  /*0790*/  ULDC.64 UR6, c[0x0][0x3e0] ;  /* 0x0000f80000067ab9 */ /* 0x000fc60000000a00 */
[----:B------:R-:W-:Y:S02]  /*07a0*/  USHF.R.S32.HI UR5, URZ, 0x1f, UR4 ;  /* 0x0000001f3f057899 */ /* 0x000fe40008011404 */
[----:B------:R-:W-:Y:S02]  /*07b0*/  UIMAD UR6, UR7, UR6, URZ ;  /* 0x00000006070672a4 */ /* 0x000fe4000f8e023f */
[----:B------:R-:W-:-:S04]  /*07c0*/  ULEA.HI UR5, UR5, UR4, URZ, 0x6 ;  /* 0x0000000405057291 */ /* 0x000fc8000f8f303f */
[----:B------:R-:W-:Y:S01]  /*07d0*/  USHF.R.S32.HI UR15, URZ, 0x6, UR5 ;  /* 0x000000063f0f7899 */ /* 0x000fe20008011405 */
[----:B0-----:R-:W-:-:S05]  /*07e0*/  IMAD R4, R4, UR6, RZ ;  /* 0x0000000604047c24 */ /* 0x001fca000f8e02ff */
[----:B------:R-:W-:Y:S01]  /*07f0*/  IMAD R4, R4, UR15, RZ ;  /* 0x0000000f04047c24 */ /* 0x000fe2000f8e02ff */
[----:B------:R-:W-:Y:S06]  /*0800*/  @!P0 BRA `(.L_x_10) ;  /* 0x00000098006c8947 */ /* 0x000fec0003800000 */
[----:B------:R-:W-:-:S13]  /*0810*/  ISETP.NE.AND P0, PT, R7, 0x1, PT ;  /* 0x000000010700780c */ /* 0x000fda0003f05270 */
[----:B------:R-:W-:Y:S05]  /*0820*/  @P0 EXIT ;  /* 0x000000000000094d */ /* 0x000fea0003800000 */
[----:B------:R-:W-:Y:S01]  /*0830*/  ISETP.GE.AND P0, PT, R4, 0x1, PT ;  /* 0x000000010400780c */ /* 0x000fe20003f06270 */
[----:B------:R-:W-:Y:S01]  /*0840*/  UMOV UR4, URZ ;  /* 0x0000003f00047c82 */ /* 0x000fe20008000000 */
[----:B------:R-:W-:Y:S02]  /*0850*/  CS2R R86, SRZ ;  /* 0x0000000000567805 */ /* 0x000fe4000001ff00 */
[----:B------:R-:W-:Y:S02]  /*0860*/  CS2R R88, SRZ ;  /* 0x0000000000587805 */ /* 0x000fe4000001ff00 */
[----:B------:R-:W-:Y:S02]  /*0870*/  CS2R R90, SRZ ;  /* 0x00000000005a7805 */ /* 0x000fe4000001ff00 */
[----:B------:R-:W-:Y:S02]  /*0880*/  CS2R R92, SRZ ;  /* 0x00000000005c7805 */ /* 0x000fe4000001ff00 */
[----:B------:R-:W-:-:S02]  /*0890*/  CS2R R94, SRZ ;  /* 0x00000000005e7805 */ /* 0x000fc4000001ff00 */
[----:B------:R-:W-:Y:S02]  /*08a0*/  CS2R R96, SRZ ;  /* 0x0000000000607805 */ /* 0x000fe4000001ff00 */
        /* <DEDUP_REMOVED lines=57> */
[----:B------:R-:W-:Y:S01]  /*0c40*/  CS2R R84, SRZ ;  /* 0x0000000000547805 */ /* 0x000fe2000001ff00 */
[----:B------:R-:W-:Y:S06]  /*0c50*/  @!P0 BRA `(.L_x_11) ;  /* 0x0000000000988947 */ /* 0x000fec0003800000 */
[----:B------:R-:W-:-:S04]  /*0c60*/  LOP3.LUT R5, R3, 0x1, RZ, 0xfc, !PT ;  /* 0x0000000103057812 */ /* 0x000fc800078efcff */
[----:B------:R-:W-:-:S13]  /*0c70*/  ISETP.NE.AND P1, PT, R5, 0x3, PT ;  /* 0x000000030500780c */ /* 0x000fda0003f25270 */
[----:B------:R-:W-:Y:S05]  /*0c80*/  @!P1 BRA `(.L_x_12) ;  /* 0x0000000000049947 */ /* 0x000fea0003800000 */
[----:B------:R-:W-:Y:S01]  /*0c90*/  BPT.TRAP 0x1 ;  /* 0x000000040000795c */ /* 0x000fe20000300000 */
.L_x_12:
[----:B------:R-:W0:Y:S01]  /*0ca0*/  S2UR UR5, SR_CgaCtaId ;  /* 0x00000000000579c3 */ /* 0x000e220000008800 */
[----:B------:R-:W-:Y:S01]  /*0cb0*/  SHF.L.U32 R5, RZ, 0x1f, RZ ;  /* 0x0000001fff057819 */ /* 0x000fe200000006ff */
[----:B------:R-:W-:Y:S02]  /*0cc0*/  UMOV UR4, 0x400 ;  /* 0x0000040000047882 */ /* 0x000fe40000000000 */
[----:B0-----:R-:W-:-:S12]  /*0cd0*/  ULEA UR4, UR5, UR4, 0x18 ;  /* 0x0000000405047291 */ /* 0x001fd8000f8ec03f */
.L_x_13:
[----:B0-----:R-:W-:-:S04]  /*0ce0*/  IMAD.U32 R6, RZ, RZ, UR4 ;  /* 0x00000004ff067e24 */ /* 0x001fc8000f8e00ff */
[----:B------:R0:W2:Y:S03]  /*0cf0*/  SYNCS.PHASECHK.TRANS64.TRYWAIT P1, [R6+URZ+0x38000], R5 ;  /* 0x03800005060075a7 */ /* 0x0000a6000802017f */
[----:B--2---:R-:W-:Y:S05]  /*0d00*/  @!P1 NANOSLEEP.SYNCS 0x989680 ;  /* 0x009896800000995d */ /* 0x004fea0003900000 */
[----:B------:R-:W2:Y:S02]  /*0d10*/  @!P1 SYNCS.PHASECHK.TRANS64 P1, [R6+URZ+0x38000], R5 ;  /* 0x03800005060095a7 */ /* 0x000ea4000802007f */
[----:B--2---:R-:W-:Y:S05]  /*0d20*/  @!P1 BRA `(.L_x_13) ;  /* 0xfffffffc00ec9947 */ /* 0x004fea000383ffff */
[----:B------:R-:W-:Y:S01]  /*0d30*/  UIADD3 UR5, UR4, 0x1c000, URZ ;  /* 0x0001c00004057890 */ /* 0x000fe2000fffe03f */
[----:B------:R-:W-:Y:S01]  /*0d40*/  WARPGROUP.ARRIVE ;  /* 0x00000000000079c5 */ /* 0x000fe20000000000 */
[----:B------:R-:W-:Y:S02]  /*0d50*/  USHF.R.U32.HI UR4, URZ, 0x4, UR4 ;  /* 0x000000043f047899 */ /* 0x000fe40008011604 */
[----:B------:R-:W-:Y:S02]  /*0d60*/  USHF.R.U32.HI UR5, URZ, 0x4, UR5 ;  /* 0x000000043f057899 */ /* 0x000fe40008011605 */
[----:B------:R-:W-:Y:S02]  /*0d70*/  ULOP3.LUT UR4, UR4, 0x3fff, URZ, 0xc0, !UPT ;  /* 0x00003fff04047892 */ /* 0x000fe4000f8ec03f */
[----:B------:R-:W-:Y:S02]  /*0d80*/  ULOP3.LUT UR5, UR5, 0x3fff, URZ, 0xc0, !UPT ;  /* 0x00003fff05057892 */ /* 0x000fe4000f8ec03f */
[----:B------:R-:W-:-:S02]  /*0d90*/  ULOP3.LUT UR8, UR4, 0x10000, URZ, 0xfc, !UPT ;  /* 0x0001000004087892 */ /* 0x000fc4000f8efc3f */
[----:B------:R-:W-:Y:S01]  /*0da0*/  ULOP3.LUT UR9, UR5, 0x10000, URZ, 0xfc, !UPT ;  /* 0x0001000005097892 */ /* 0x000fe2000f8efc3f */
[----:B------:R-:W-:Y:S02]  /*0db0*/  UMOV UR7, 0x80000020 ;  /* 0x8000002000077882 */ /* 0x000fe40000000000 */
[----:B------:R-:W-:Y:S02]  /*0dc0*/  UMOV UR5, 0x80000020 ;  /* 0x8000002000057882 */ /* 0x000fe40000000000 */
[----:B------:R-:W-:Y:S02]  /*0dd0*/  UMOV UR4, UR8 ;  /* 0x0000000800047c82 */ /* 0x000fe40008000000 */
[----:B------:R-:W-:Y:S02]  /*0de0*/  UMOV UR6, UR9 ;  /* 0x0000000900067c82 */ /* 0x000fe40008000000 */
[----:B------:R-:W-:Y:S01]  /*0df0*/  QGMMA.64x128x32.F32.E4M3.E4M3 R88, gdesc[UR4], RZ, !UPT ;  /* 0x01e00000045879f3 */ /* 0x000fe2000c7008ff */
[----:B------:R-:W-:Y:S01]  /*0e00*/  UIADD3 UR4, UR8, 0x100, URZ ;  /* 0x0000010008047890 */ /* 0x000fe2000fffe03f */
[----:B------:R-:W-:-:S10]  /*0e10*/  UMOV UR5, 0x80000020 ;  /* 0x8000002000057882 */ /* 0x000fd40000000000 */
[----:B------:R-:W-:Y:S01]  /*0e20*/  QGMMA.64x128x32.F32.E4M3.E4M3 R24, gdesc[UR4], RZ, !UPT ;  /* 0x01e00000041879f3 */ /* 0x000fe2000c7008ff */
[----:B------:R-:W-:Y:S02]  /*0e30*/  UIADD3 UR4, UR8, 0x2, URZ ;  /* 0x0000000208047890 */ /* 0x000fe4000fffe03f */
[----:B------:R-:W-:Y:S01]  /*0e40*/  UIADD3 UR6, UR9, 0x2, URZ ;  /* 0x0000000209067890 */ /* 0x000fe2000fffe03f */
[----:B------:R-:W-:Y:S01]  /*0e50*/  UMOV UR5, 0x80000020 ;  /* 0x8000002000057882 */ /* 0x000fe20000000000 */
[----:B------:R-:W-:-:S07]  /*0e60*/  UMOV UR7, 0x80000020 ;  /* 0x8000002000077882 */ /* 0x000fce0000000000 */
[----:B------:R-:W-:Y:S01]  /*0e70*/  QGMMA.64x128x32.F32.E4M3.E4M3 R88, gdesc[UR4], R88 ;  /* 0x01e00000045879f3 */ /* 0x000fe20008700858 */
[----:B------:R-:W-:Y:S01]  /*0e80*/  UIADD3 UR4, UR8, 0x102, URZ ;  /* 0x0000010208047890 */ /* 0x000fe2000fffe03f */
[----:B------:R-:W-:-:S10]  /*0e90*/  UMOV UR5, 0x80000020 ;  /* 0x8000002000057882 */ /* 0x000fd40000000000 */
[----:B------:R-:W-:Y:S01]  /*0ea0*/  QGMMA.64x128x32.F32.E4M3.E4M3 R24, gdesc[UR4], R24, gsb0 ;  /* 0x01e00000041879f3 */ /* 0x000fe20008000818 */
[----:B------:R-:W-:-:S05]  /*0eb0*/  UMOV UR4, 0x1 ;  /* 0x0000000100047882 */ /* 0x000fca0000000000 */
.L_x_11:
[----:B0-----:R-:W-:-:S05]  /*0ec0*/  VIMNMX R5, R4, 0x1, PT ;  /* 0x0000000104057848 */ /* 0x001fca0003fe0100 */
[----:B------:R-:W-:-:S05]  /*0ed0*/  IMAD.IADD R6, R4, 0x1, -R5 ;  /* 0x0000000104067824 */ /* 0x000fca00078e0a05 */
[----:B------:R-:W-:-:S13]  /*0ee0*/  ISETP.GE.AND P1, PT, R6, 0x1, PT ;  /* 0x000000010600780c */ /* 0x000fda0003f26270 */
[----:B------:R-:W-:Y:S05]  /*0ef0*/  @!P1 BRA `(.L_x_14) ;  /* 0x0000000400089947 */ /* 0x000fea0003800000 */
[----:B------:R-:W0:Y:S01]  /*0f00*/  S2UR UR6, SR_CgaCtaId ;  /* 0x00000000000679c3 */ /* 0x000e220000008800 */
[----:B------:R-:W-:Y:S01]  /*0f10*/  UMOV UR5, 0x400 ;  /* 0x0000040000057882 */ /* 0x000fe20000000000 */
[----:B------:R-:W-:Y:S01]  /*0f20*/  LOP3.LUT R9, R3, 0x1, RZ, 0xfc, !PT ;  /* 0x0000000103097812 */ /* 0x000fe200078efcff */
[----:B------:R-:W-:Y:S01]  /*0f30*/  IMAD.MOV.U32 R7, RZ, RZ, RZ ;  /* 0x000000ffff077224 */ /* 0x000fe200078e00ff */
[----:B------:R-:W-:Y:S01]  /*0f40*/  UISETP.NE.U32.AND UP0, UPT, UR4, URZ, UPT ;  /* 0x0000003f0400728c */ /* 0x000fe2000bf05070 */
[----:B------:R-:W-:Y:S01]  /*0f50*/  IMAD.MOV.U32 R4, RZ, RZ, R6 ;  /* 0x000000ffff047224 */ /* 0x000fe200078e0006 */
[----:B0-----:R-:W-:-:S04]  /*0f60*/  ULEA UR14, UR6, UR5, 0x18 ;  /* 0x00000005060e7291 */ /* 0x001fc8000f8ec03f */
[----:B------:R-:W-:Y:S02]  /*0f70*/  UIADD3 UR6, UR14, 0x1c000, URZ ;  /* 0x0001c0000e067890 */ /* 0x000fe4000fffe03f */
[----:B------:R-:W-:Y:S02]  /*0f80*/  USHF.R.U32.HI UR5, URZ, 0x4, UR14 ;  /* 0x000000043f057899 */ /* 0x000fe4000801160e */
[----:B------:R-:W-:Y:S02]  /*0f90*/  USHF.R.U32.HI UR6, URZ, 0x4, UR6 ;  /* 0x000000043f067899 */ /* 0x000fe40008011606 */
[----:B------:R-:W-:Y:S02]  /*0fa0*/  ULOP3.LUT UR5, UR5, 0x3fff, URZ, 0xc0, !UPT ;  /* 0x00003fff05057892 */ /* 0x000fe4000f8ec03f */
[----:B------:R-:W-:Y:S02]  /*0fb0*/  ULOP3.LUT UR6, UR6, 0x3fff, URZ, 0xc0, !UPT ;  /* 0x00003fff06067892 */ /* 0x000fe4000f8ec03f */
[----:B------:R-:W-:-:S02]  /*0fc0*/  ULOP3.LUT UR15, UR5, 0x10000, URZ, 0xfc, !UPT ;  /* 0x00010000050f7892 */ /* 0x000fc4000f8efc3f */
[----:B------:R-:W-:Y:S01]  /*0fd0*/  ULOP3.LUT UR16, UR6, 0x10000, URZ, 0xfc, !UPT ;  /* 0x0001000006107892 */ /* 0x000fe2000f8efc3f */
[----:B------:R-:W-:-:S11]  /*0fe0*/  UMOV UR5, URZ ;  /* 0x0000003f00057c82 */ /* 0x000fd60008000000 */
.L_x_19:
[----:B------:R-:W-:-:S13]  /*0ff0*/  ISETP.NE.AND P2, PT, R9, 0x3, PT ;  /* 0x000000030900780c */ /* 0x000fda0003f45270 */
[----:B0-----:R-:W-:Y:S05]  /*1000*/  @!P2 BRA `(.L_x_15) ;  /* 0x000000000004a947 */ /* 0x001fea0003800000 */
[----:B------:R-:W-:Y:S01]  /*1010*/  BPT.TRAP 0x1 ;  /* 0x000000040000795c */ /* 0x000fe20000300000 */
.L_x_15:
[----:B------:R-:W-:Y:S01]  /*1020*/  SHF.L.U32 R5, R7, 0x1f, RZ ;  /* 0x0000001f07057819 */ /* 0x000fe200000006ff */
[----:B------:R-:W-:-:S12]  /*1030*/  ULEA UR6, UR4, UR14, 0x3 ;  /* 0x0000000e04067291 */ /* 0x000fd8000f8e183f */
.L_x_16:
[----:B0-----:R-:W-:-:S04]  /*1040*/  IMAD.U32 R8, RZ, RZ, UR6 ;  /* 0x00000006ff087e24 */ /* 0x001fc8000f8e00ff */
[----:B------:R0:W2:Y:S03]  /*1050*/  SYNCS.PHASECHK.TRANS64.TRYWAIT P1, [R8+URZ+0x38000], R5 ;  /* 0x03800005080075a7 */ /* 0x0000a6000802017f */
[----:B--2---:R-:W-:Y:S05]  /*1060*/  @!P1 NANOSLEEP.SYNCS 0x989680 ;  /* 0x009896800000995d */ /* 0x004fea0003900000 */
[----:B------:R-:W2:Y:S02]  /*1070*/  @!P1 SYNCS.PHASECHK.TRANS64 P1, [R8+URZ+0x38000], R5 ;  /* 0x03800005080095a7 */ /* 0x000ea4000802007f */
[----:B--2---:R-:W-:Y:S05]  /*1080*/  @!P1 BRA `(.L_x_16) ;  /* 0xfffffffc00ec9947 */ /* 0x004fea000383ffff */
[----:B------:R-:W-:Y:S01]  /*1090*/  ULEA UR6, UR4, UR15, 0x9 ;  /* 0x0000000f04067291 */ /* 0x000fe2000f8e483f */
[----:B------:R-:W-:Y:S01]  /*10a0*/  WARPGROUP.ARRIVE ;  /* 0x00000000000079c5 */ /* 0x000fe20000000000 */
[----:B------:R-:W-:Y:S01]  /*10b0*/  ULEA UR7, UR4, UR16, 0x9 ;  /* 0x0000001004077291 */ /* 0x000fe2000f8e483f */
[----:B------:R-:W-:Y:S01]  /*10c0*/  UMOV UR9, 0x80000020 ;  /* 0x8000002000097882 */ /* 0x000fe20000000000 */
[----:B------:R-:W-:-:S03]  /*10d0*/  UMOV UR11, 0x80000020 ;  /* 0x80000020000b7882 */ /* 0x000fc60000000000 */
[----:B------:R-:W-:Y:S02]  /*10e0*/  UMOV UR8, UR6 ;  /* 0x0000000600087c82 */ /* 0x000fe40008000000 */
[----:B------:R-:W-:Y:S02]  /*10f0*/  UMOV UR10, UR7 ;  /* 0x00000007000a7c82 */ /* 0x000fe40008000000 */
[----:B------:R-:W-:Y:S01]  /*1100*/  QGMMA.64x128x32.F32.E4M3.E4M3 R88, gdesc[UR8], R88, UP0 ;  /* 0x01e00000085879f3 */ /* 0x000fe2000bf00858 */
[----:B------:R-:W-:Y:S01]  /*1110*/  UIADD3 UR8, UR6, 0x100, URZ ;  /* 0x0000010006087890 */ /* 0x000fe2000fffe03f */
[----:B------:R-:W-:-:S10]  /*1120*/  UMOV UR9, 0x80000020 ;  /* 0x8000002000097882 */ /* 0x000fd40000000000 */
[----:B------:R-:W-:Y:S01]  /*1130*/  QGMMA.64x128x32.F32.E4M3.E4M3 R24, gdesc[UR8], R24, UP0 ;  /* 0x01e00000081879f3 */ /* 0x000fe2000bf00818 */
[----:B------:R-:W-:Y:S02]  /*1140*/  UIADD3 UR8, UR6, 0x2, URZ ;  /* 0x0000000206087890 */ /* 0x000fe4000fffe03f */
[----:B------:R-:W-:Y:S01]  /*1150*/  UIADD3 UR10, UR7, 0x2, URZ ;  /* 0x00000002070a7890 */ /* 0x000fe2000fffe03f */
[----:B------:R-:W-:Y:S01]  /*1160*/  UMOV UR9, 0x80000020 ;  /* 0x8000002000097882 */ /* 0x000fe20000000000 */
[----:B------:R-:W-:-:S07]  /*1170*/  UMOV UR11, 0x80000020 ;  /* 0x80000020000b7882 */ /* 0x000fce0000000000 */
[----:B------:R-:W-:Y:S01]  /*1180*/  QGMMA.64x128x32.F32.E4M3.E4M3 R88, gdesc[UR8], R88 ;  /* 0x01e00000085879f3 */ /* 0x000fe20008700858 */
[----:B------:R-:W-:Y:S01]  /*1190*/  UIADD3 UR8, UR6, 0x102, URZ ;  /* 0x0000010206087890 */ /* 0x000fe2000fffe03f */
[----:B------:R-:W-:-:S10]  /*11a0*/  UMOV UR9, 0x80000020 ;  /* 0x8000002000097882 */ /* 0x000fd40000000000 */
[----:B------:R-:W-:Y:S03]  /*11b0*/  QGMMA.64x128x32.F32.E4M3.E4M3 R24, gdesc[UR8], R24, gsb0 ;  /* 0x01e00000081879f3 */ /* 0x000fe60008000818 */
[----:B------:R-:W-:Y:S02]  /*11c0*/  WARPGROUP.DEPBAR.LE gsb0, 0x1 ;  /* 0x00008000000079c5 */ /* 0x000fe40000010100 */
[----:B------:R-:W-:Y:S05]  /*11d0*/  @!P2 BRA `(.L_x_17) ;  /* 0x000000000004a947 */ /* 0x000fea0003800000 */
[----:B------:R-:W-:Y:S01]  /*11e0*/  BPT.TRAP 0x1 ;  /* 0x000000040000795c */ /* 0x000fe20000300000 */
.L_x_17:
[----:B------:R-:W-:Y:S01]  /*11f0*/  ULEA UR6, UR5, UR14, 0x3 ;  /* 0x0000000e05067291 */ /* 0x000fe2000f8e183f */
[----:B------:R-:W-:-:S03]  /*1200*/  ISETP.GT.U32.AND P1, PT, R3, 0x1, PT ;  /* 0x000000010300780c */ /* 0x000fc60003f24070 */
[----:B------:R-:W-:-:S04]  /*1210*/  UIADD3 UR6, UR6, 0x38070, URZ ;  /* 0x0003807006067890 */ /* 0x000fc8000fffe03f */
[----:B------:R-:W-:-:S09]  /*1220*/  UPRMT UR6, URZ, 0x654, UR6 ;  /* 0x000006543f067896 */ /* 0x000fd20008000006 */
[----:B------:R-:W-:Y:S01]  /*1230*/  SYNCS.ARRIVE.TRANS64.RED.A1T0 RZ, [UR6], RZ ;  /* 0x000000ffffff79a7 */ /* 0x000fe20008100406 */
[----:B------:R-:W-:Y:S05]  /*1240*/  @P1 BRA `(.L_x_18) ;  /* 0x0000000000041947 */ /* 0x000fea0003800000 */
[----:B------:R-:W-:Y:S01]  /*1250*/  BPT.TRAP 0x1 ;  /* 0x000000040000795c */ /* 0x000fe20000300000 */
.L_x_18:
[----:B------:R-:W-:Y:S01]  /*1260*/  UIADD3 UR4, UR4, 0x1, URZ ;  /* 0x0000000104047890 */ /* 0x000fe2000fffe03f */
[C---:B------:R-:W-:Y:S01]  /*1270*/  ISETP.GT.AND P1, PT, R4.reuse, 0x1, PT ;  /* 0x000000010400780c */ /* 0x040fe20003f24270 */
[----:B------:R-:W-:Y:S01]  /*1280*/  UIADD3 UR5, UR5, 0x1, URZ ;  /* 0x0000000105057890 */ /* 0x000fe2000fffe03f */
[----:B------:R-:W-:Y:S01]  /*1290*/  VIADD R4, R4, 0xffffffff ;  /* 0xffffffff04047836 */ /* 0x000fe20000000000 */
[----:B------:R-:W-:Y:S02]  /*12a0*/  UISETP.NE.AND UP0, UPT, UR4, 0xe, UPT ;  /* 0x0000000e0400788c */ /* 0x000fe4000bf05270 */
[----:B------:R-:W-:Y:S02]  /*12b0*/  UISETP.NE.AND UP1, UPT, UR5, 0xe, UPT ;  /* 0x0000000e0500788c */ /* 0x000fe4000bf25270 */
[----:B------:R-:W-:Y:S02]  /*12c0*/  USEL UR6, URZ, 0x1, UP0 ;  /* 0x000000013f067887 */ /* 0x000fe40008000000 */
[----:B------:R-:W-:-:S02]  /*12d0*/  USEL UR4, UR4, URZ, UP0 ;  /* 0x0000003f04047287 */ /* 0x000fc40008000000 */
[----:B------:R-:W-:Y:S02]  /*12e0*/  USEL UR5, UR5, URZ, UP1 ;  /* 0x0000003f05057287 */ /* 0x000fe40008800000 */
[----:B------:R-:W-:Y:S01]  /*12f0*/  UPLOP3.LUT UP0, UPT, UPT, UPT, UPT, 0x80, 0x0 ;  /* 0x000000000000789c */ /* 0x000fe20003f0f070 */
[----:B------:R-:W-:Y:S01]  /*1300*/  LOP3.LUT R7, R7, UR6, RZ, 0x3c, !PT ;  /* 0x0000000607077c12 */ /* 0x000fe2000f8e3cff */
[----:B------:R-:W-:Y:S09]  /*1310*/  @P1 BRA `(.L_x_19) ;  /* 0xfffffffc00341947 */ /* 0x000ff2000383ffff */
.L_x_14:
[----:B------:R-:W-:Y:S02]  /*1320*/  WARPGROUP.DEPBAR.LE gsb0, 0x0 ;  /* 0x00008000000079c5 */ /* 0x000fe40000010000 */
[----:B------:R-:W-:Y:S05]  /*1330*/  @!P0 BRA `(.L_x_20) ;  /* 0x0000000000488947 */ /* 0x000fea0003800000 */
[----:B------:R-:W-:-:S04]  /*1340*/  LOP3.LUT R4, R3, 0x1, RZ, 0xfc, !PT ;  /* 0x0000000103047812 */ /* 0x000fc800078efcff */
[----:B------:R-:W-:-:S13]  /*1350*/  ISETP.NE.AND P0, PT, R4, 0x3, PT ;  /* 0x000000030400780c */ /* 0x000fda0003f05270 */
[----:B------:R-:W-:Y:S05]  /*1360*/  @!P0 BRA `(.L_x_21) ;  /* 0x0000000000048947 */ /* 0x000fea0003800000 */
[----:B------:R-:W-:Y:S01]  /*1370*/  BPT.TRAP 0x1 ;  /* 0x000000040000795c */ /* 0x000fe20000300000 */
.L_x_21:
[----:B------:R-:W2:Y:S01]  /*1380*/  S2R R7, SR_CgaCtaId ;  /* 0x0000000000077919 */ /* 0x000ea20000008800 */
[----:B------:R-:W-:Y:S02]  /*1390*/  SHF.R.U32.HI R4, RZ, 0x1, R6 ;  /* 0x00000001ff047819 */ /* 0x000fe40000011606 */
[----:B------:R-:W-:-:S03]  /*13a0*/  ISETP.GT.U32.AND P0, PT, R3, 0x1, PT ;  /* 0x000000010300780c */ /* 0x000fc60003f04070 */
[----:B0-----:R-:W-:Y:S01]  /*13b0*/  IMAD.WIDE.U32 R4, R4, -0x6db6db6d, RZ ;  /* 0x9249249304047825 */ /* 0x001fe200078e00ff */
[----:B------:R-:W-:-:S04]  /*13c0*/  MOV R4, 0x400 ;  /* 0x0000040000047802 */ /* 0x000fc80000000f00 */
[----:B------:R-:W-:-:S05]  /*13d0*/  SHF.R.U32.HI R5, RZ, 0x2, R5 ;  /* 0x00000002ff057819 */ /* 0x000fca0000011605 */
[----:B------:R-:W-:Y:S01]  /*13e0*/  IMAD R6, R5, -0xe, R6 ;  /* 0xfffffff205067824 */ /* 0x000fe200078e0206 */
[----:B--2---:R-:W-:-:S05]  /*13f0*/  LEA R7, R7, R4, 0x18 ;  /* 0x0000000407077211 */ /* 0x004fca00078ec0ff */
[----:B------:R-:W-:-:S04]  /*1400*/  IMAD R6, R6, 0x8, R7 ;  /* 0x0000000806067824 */ /* 0x000fc800078e0207 */
[----:B------:R-:W-:-:S05]  /*1410*/  VIADD R6, R6, 0x38070 ;  /* 0x0003807006067836 */ /* 0x000fca0000000000 */
[----:B------:R-:W-:-:S04]  /*1420*/  PRMT R6, RZ, 0x654, R6 ;  /* 0x00000654ff067816 */ /* 0x000fc80000000006 */
[----:B------:R2:W-:Y:S01]  /*1430*/  SYNCS.ARRIVE.TRANS64.RED.A1T0 RZ, [R6+URZ], RZ ;  /* 0x000000ff06ff79a7 */ /* 0x0005e2000810043f */
[----:B------:R-:W-:Y:S05]  /*1440*/  @P0 BRA `(.L_x_20) ;  /* 0x0000000000040947 */ /* 0x000fea0003800000 */
[----:B------:R-:W-:Y:S01]  /*1450*/  BPT.TRAP 0x1 ;  /* 0x000000040000795c */ /* 0x000fe20000300000 */
.L_x_20:
[----:B------:R-:W4:Y:S01]  /*1460*/  S2R R4, SR_TID.X ;  /* 0x0000000000047919 */ /* 0x000f220000002100 */
[----:B------:R-:W-:Y:S01]  /*1470*/  ULDC.64 UR4, c[0x0][0x280] ;  /* 0x0000a00000047ab9 */ /* 0x000fe20000000a00 */
[----:B------:R-:W0:Y:S01]  /*1480*/  S2R R12, SR_CTAID.Y ;  /* 0x00000000000c7919 */ /* 0x000e220000002600 */
[----:B------:R-:W1:Y:S01]  /*1490*/  S2R R13, SR_CTAID.X ;  /* 0x00000000000d7919 */ /* 0x000e620000002500 */
[----:B----4-:R-:W-:-:S04]  /*14a0*/  SHF.R.S32.HI R3, RZ, 0x1f, R4 ;  /* 0x0000001fff037819 */ /* 0x010fc80000011404 */
[----:B------:R-:W-:Y:S01]  /*14b0*/  LEA.HI R3, R3, R4, RZ, 0x7 ;  /* 0x0000000403037211 */ /* 0x000fe200078f38ff */
[----:B0-----:R-:W-:-:S03]  /*14c0*/  IMAD.SHL.U32 R12, R12, 0x80, RZ ;  /* 0x000000800c0c7824 */ /* 0x001fc600078e00ff */
[----:B------:R-:W-:Y:S01]  /*14d0*/  LOP3.LUT R3, R3, 0xffffff80, RZ, 0xc0, !PT ;  /* 0xffffff8003037812 */ /* 0x000fe200078ec0ff */
[----:B-1----:R-:W-:Y:S01]  /*14e0*/  IMAD.SHL.U32 R14, R13, 0x80, RZ ;  /* 0x000000800d0e7824 */ /* 0x002fe200078e00ff */
[----:B------:R-:W-:-:S03]  /*14f0*/  ISETP.GE.AND P0, PT, R12, UR5, PT ;  /* 0x000000050c007c0c */ /* 0x000fc6000bf06270 */
[----:B------:R-:W-:Y:S01]  /*1500*/  IMAD.IADD R3, R4, 0x1, -R3 ;  /* 0x0000000104037824 */ /* 0x000fe200078e0a03 */
[----:B------:R-:W-:-:S04]  /*1510*/  ISETP.GE.OR P0, PT, R14, UR4, P0 ;  /* 0x000000040e007c0c */ /* 0x000fc80008706670 */
[----:B------:R-:W-:-:S04]  /*1520*/  SHF.R.S32.HI R4, RZ, 0x1f, R3 ;  /* 0x0000001fff047819 */ /* 0x000fc80000011403 */
[----:B------:R-:W-:-:S04]  /*1530*/  LEA.HI R5, R4, R3, RZ, 0x2 ;  /* 0x0000000304057211 */ /* 0x000fc800078f10ff */
[--C-:B------:R-:W-:Y:S02]  /*1540*/  SHF.R.S32.HI R10, RZ, 0x2, R5.reuse ;  /* 0x00000002ff0a7819 */ /* 0x100fe40000011405 */
[----:B------:R-:W-:-:S04]  /*1550*/  SHF.R.S32.HI R7, RZ, 0x1f, R5 ;  /* 0x0000001fff077819 */ /* 0x000fc80000011405 */
[----:B------:R-:W-:Y:S01]  /*1560*/  LEA.HI R7, R7, R10, RZ, 0x3 ;  /* 0x0000000a07077211 */ /* 0x000fe200078f18ff */
[----:B------:R-:W-:Y:S06]  /*1570*/  @P0 EXIT ;  /* 0x000000000000094d */ /* 0x000fec0003800000 */
[----:B------:R-:W-:Y:S01]  /*1580*/  LOP3.LUT R7, R7, 0xfffffff8, RZ, 0xc0, !PT ;  /* 0xfffffff807077812 */ /* 0x000fe200078ec0ff */
[----:B------:R-:W0:Y:S01]  /*1590*/  LDC.64 R8, c[0x0][0x658] ;  /* 0x00019600ff087b82 */ /* 0x000e220000000a00 */
[----:B--2---:R-:W-:Y:S02]  /*15a0*/  LOP3.LUT R6, R5, 0x7ffffffc, RZ, 0xc0, !PT ;  /* 0x7ffffffc05067812 */ /* 0x004fe400078ec0ff */
[----:B------:R-:W-:Y:S01]  /*15b0*/  LEA.HI R4, R4, R3, RZ, 0x5 ;  /* 0x0000000304047211 */ /* 0x000fe200078f28ff */
[----:B------:R-:W-:Y:S02]  /*15c0*/  IMAD.IADD R10, R10, 0x1, -R7 ;  /* 0x000000010a0a7824 */ /* 0x000fe400078e0a07 */
[----:B------:R-:W-:-:S03]  /*15d0*/  IMAD.IADD R6, R3, 0x1, -R6 ;  /* 0x0000000103067824 */ /* 0x000fc600078e0a06 */
[--C-:B------:R-:W-:Y:S01]  /*15e0*/  SHF.R.S32.HI R11, RZ, 0x1f, R10.reuse ;  /* 0x0000001fff0b7819 */ /* 0x100fe2000001140a */
[----:B------:R-:W-:Y:S02]  /*15f0*/  IMAD.SHL.U32 R3, R6, 0x2, RZ ;  /* 0x0000000206037824 */ /* 0x000fe400078e00ff */
[----:B------:R-:W-:Y:S01]  /*1600*/  IMAD.WIDE R6, R13, 0x80, R10 ;  /* 0x000000800d067825 */ /* 0x000fe200078e020a */
[----:B------:R-:W-:Y:S02]  /*1610*/  SHF.R.S32.HI R11, RZ, 0x5, R4 ;  /* 0x00000005ff0b7819 */ /* 0x000fe40000011404 */
[----:B------:R-:W-:Y:S02]  /*1620*/  SHF.R.S32.HI R5, RZ, 0x1f, R3 ;  /* 0x0000001fff057819 */ /* 0x000fe40000011403 */
[----:B------:R-:W-:Y:S01]  /*1630*/  IADD3 R4, P0, R12, R3, RZ ;  /* 0x000000030c047210 */ /* 0x000fe20007f1e0ff */
[----:B------:R-:W-:Y:S01]  /*1640*/  IMAD.WIDE R6, R11, 0x10, R6 ;  /* 0x000000100b067825 */ /* 0x000fe200078e0206 */
[----:B------:R-:W-:-:S02]  /*1650*/  IADD3 R3, -R3, UR5, -R12 ;  /* 0x0000000503037c10 */ /* 0x000fc4000fffe90c */
[----:B------:R-:W-:Y:S01]  /*1660*/  LEA.HI.X.SX32 R5, R12, R5, 0x1, P0 ;  /* 0x000000050c057211 */ /* 0x000fe200000f0eff */
[----:B------:R-:W-:Y:S01]  /*1670*/  IMAD R11, R11, -0x10, -R14 ;  /* 0xfffffff00b0b7824 */ /* 0x000fe200078e0a0e */
[----:B0-----:R-:W-:Y:S01]  /*1680*/  SHF.L.U64.HI R18, R8, 0x3, R9 ;  /* 0x0000000308127819 */ /* 0x001fe20000010209 */
[-C--:B------:R-:W-:Y:S02]  /*1690*/  IMAD R14, R7, R8.reuse, RZ ;  /* 0x00000008070e7224 */ /* 0x080fe400078e02ff */
[C---:B------:R-:W-:Y:S01]  /*16a0*/  IMAD.WIDE.U32 R12, R6.reuse, R8, R4 ;  /* 0x00000008060c7225 */ /* 0x040fe200078e0004 */
[----:B------:R-:W-:Y:S01]  /*16b0*/  IADD3 R16, R11, UR4, -R10 ;  /* 0x000000040b107c10 */ /* 0x000fe2000fffe80a */
[----:B------:R-:W-:Y:S02]  /*16c0*/  ULDC.64 UR4, c[0x0][0x650] ;  /* 0x0001940000047ab9 */ /* 0x000fe40000000a00 */
[----:B------:R-:W-:Y:S01]  /*16d0*/  IMAD R17, R6, R9, R14 ;  /* 0x0000000906117224 */ /* 0x000fe200078e020e */
[C---:B------:R-:W-:Y:S01]  /*16e0*/  LEA R10, P3, R8.reuse, R12, 0x6 ;  /* 0x0000000c080a7211 */ /* 0x040fe200078630ff */
[----:B------:R-:W-:Y:S01]  /*16f0*/  IMAD.SHL.U32 R15, R8, 0x8, RZ ;  /* 0x00000008080f7824 */ /* 0x000fe200078e00ff */
[----:B------:R-:W-:Y:S01]  /*1700*/  IADD3 R14, P2, R12, UR4, RZ ;  /* 0x000000040c0e7c10 */ /* 0x000fe2000ff5e0ff */
[----:B------:R-:W-:-:S03]  /*1710*/  IMAD.IADD R11, R13, 0x1, R17 ;  /* 0x000000010d0b7824 */ /* 0x000fc600078e0211 */
[----:B------:R-:W-:Y:S02]  /*1720*/  IADD3 R12, P1, P0, R12, UR4, R15 ;  /* 0x000000040c0c7c10 */ /* 0x000fe4000f83e00f */
[----:B------:R-:W-:Y:S02]  /*1730*/  LEA.HI.X R9, R8, R11, R9, 0x6, P3 ;  /* 0x0000000b08097211 */ /* 0x000fe400018f3409 */
[----:B------:R-:W-:Y:S02]  /*1740*/  IADD3 R8, P4, P5, R10, UR4, R15 ;  /* 0x000000040a087c10 */ /* 0x000fe4000fd9e00f */
[----:B------:R-:W-:Y:S02]  /*1750*/  IADD3.X R15, R11, UR5, RZ, P2, !PT ;  /* 0x000000050b0f7c10 */ /* 0x000fe400097fe4ff */
[----:B---3-5:R-:W-:Y:S02]  /*1760*/  FSETP.NEU.AND P2, PT, R2, RZ, PT ;  /* 0x000000ff0200720b */ /* 0x028fe40003f4d000 */
[----:B------:R-:W-:-:S02]  /*1770*/  IADD3 R10, P3, R10, UR4, RZ ;  /* 0x000000040a0a7c10 */ /* 0x000fc4000ff7e0ff */
[--C-:B------:R-:W-:Y:S02]  /*1780*/  IADD3.X R13, R11, UR5, R18.reuse, P1, P0 ;  /* 0x000000050b0d7c10 */ /* 0x100fe40008fe0412 */
[C---:B------:R-:W-:Y:S02]  /*1790*/  IADD3.X R11, R9.reuse, UR5, RZ, P3, !PT ;  /* 0x00000005090b7c10 */ /* 0x040fe40009ffe4ff */
[----:B------:R-:W-:-:S05]  /*17a0*/  IADD3.X R9, R9, UR5, R18, P4, P5 ;  /* 0x0000000509097c10 */ /* 0x000fca000a7ea412 */
[----:B------:R-:W-:Y:S05]  /*17b0*/  @!P2 BRA `(.L_x_22) ;  /* 0x000000680068a947 */ /* 0x000fea0003800000 */
[----:B------:R-:W-:Y:S01]  /*17c0*/  ISETP.GE.AND P1, PT, R16, 0x1, PT ;  /* 0x000000011000780c */ /* 0x000fe20003f26270 */
[----:B------:R-:W-:Y:S01]  /*17d0*/  ULDC.64 UR4, c[0x0][0x630] ;  /* 0x00018c0000047ab9 */ /* 0x000fe20000000a00 */
[----:B------:R-:W-:Y:S01]  /*17e0*/  ULDC.64 UR6, c[0x0][0x628] ;  /* 0x00018a0000067ab9 */ /* 0x000fe20000000a00 */
[----:B------:R-:W-:Y:S01]  /*17f0*/  IMAD R17, R7, UR4, RZ ;  /* 0x0000000407117c24 */ /* 0x000fe2000f8e02ff */
[----:B------:R-:W-:Y:S01]  /*1800*/  ISETP.LT.OR P0, PT, R3, 0x1, !P1 ;  /* 0x000000010300780c */ /* 0x000fe20004f01670 */
[C---:B------:R-:W-:Y:S01]  /*1810*/  IMAD.WIDE.U32 R18, R6.reuse, UR4, R4 ;  /* 0x0000000406127c25 */ /* 0x040fe2000f8e0004 */
[----:B------:R-:W-:Y:S03]  /*1820*/  BSSY B0, `(.L_x_23) ;  /* 0x0000007000007945 */ /* 0x000fe60003800000 */
[----:B------:R-:W-:Y:S01]  /*1830*/  IMAD R17, R6, UR5, R17 ;  /* 0x0000000506117c24 */ /* 0x000fe2000f8e0211 */
[----:B------:R-:W-:-:S04]  /*1840*/  IADD3 R18, P2, R18, UR6, RZ ;  /* 0x0000000612127c10 */ /* 0x000fc8000ff5e0ff */
[--C-:B------:R-:W-:Y:S02]  /*1850*/  IADD3.X R19, R19, UR7, R17.reuse, P2, !PT ;  /* 0x0000000713137c10 */ /* 0x100fe400097fe411 */
[----:B------:R-:W-:Y:S01]  /*1860*/  PRMT R17, RZ, 0x7610, R17 ;  /* 0x00007610ff117816 */ /* 0x000fe20000000011 */
[----:B------:R-:W-:Y:S06]  /*1870*/  @P0 BRA `(.L_x_24) ;  /* 0x0000000000040947 */ /* 0x000fec0003800000 */
[----:B------:R0:W5:Y:S02]  /*1880*/  LDG.E.U8 R17, desc[UR12][R18.64] ;  /* 0x0000000c12117981 */ /* 0x000164000c1e1100 */
.L_x_24:
[----:B------:R-:W-:Y:S05]  /*1890*/  BSYNC B0 ;  /* 0x0000000000007941 */ /* 0x000fea0003800000 */
.L_x_23:
[----:B-----5:R-:W-:Y:S01]  /*18a0*/  LOP3.LUT R17, R17, 0xff, RZ, 0xc0, !PT ;  /* 0x000000ff11117812 */ /* 0x020fe200078ec0ff */
[----:B------:R-:W-:Y:S01]  /*18b0*/  BSSY B0, `(.L_x_25) ;  /* 0x000000b000007945 */ /* 0x000fe20003800000 */
[----:B------:R-:W-:Y:S02]  /*18c0*/  ISETP.LT.OR P2, PT, R3, 0x2, !P1 ;  /* 0x000000020300780c */ /* 0x000fe40004f41670 */
[----:B------:R-:W-:-:S05]  /*18d0*/  F2FP.F16.E4M3.UNPACK_B R17, R17 ;  /* 0x00000011ff11723e */ /* 0x000fca00020006ff */
[----:B------:R-:W-:-:S05]  /*18e0*/  HADD2.F32 R17, -RZ, R17.H0_H0 ;  /* 0x20000011ff117230 */ /* 0x000fca0000004100 */
[----:B------:R-:W-:-:S04]  /*18f0*/  FMUL R17, R17, R2 ;  /* 0x0000000211117220 */ /* 0x000fc80000400000 */
[----:B------:R-:W-:-:S05]  /*1900*/  FFMA R17, R88, R0, R17 ;  /* 0x0000000058117223 */ /* 0x000fca0000000011 */
[----:B------:R-:W-:Y:S02]  /*1910*/  F2FP.SATFINITE.E4M3.F32.PACK_AB_MERGE_C R21, RZ, R17, RZ ;  /* 0x00000011ff15723e */ /* 0x000fe400048070ff */
[----:B------:R-:W-:-:S03]  /*1920*/  PRMT R17, RZ, 0x7610, R17 ;  /* 0x00007610ff117816 */ /* 0x000fc60000000011 */
[----:B------:R1:W-:Y:S01]  /*1930*/  @!P0 STG.E.U8 desc[UR12][R14.64], R21 ;  /* 0x000000150e008986 */ /* 0x0003e2000c10110c */
[----:B------:R-:W-:Y:S05]  /*1940*/  @P2 BRA `(.L_x_26) ;  /* 0x0000000000042947 */ /* 0x000fea0003800000 */
[----:B------:R2:W5:Y:S02]  /*1950*/  LDG.E.U8 R17, desc[UR12][R18.64+0x1] ;  /* 0x0000010c12117981 */ /* 0x000564000c1e1100 */
.L_x_26:
[----:B------:R-:W-:Y:S05]  /*1960*/  BSYNC B0 ;  /* 0x0000000000007941 */ /* 0x000fea0003800000 */
.L_x_25:
[----:B-----5:R-:W-:Y:S01]  /*1970*/  LOP3.LUT R17, R17, 0xff, RZ, 0xc0, !PT ;  /* 0x000000ff11117812 */ /* 0x020fe200078ec0ff */
[----:B------:R-:W-:Y:S01]  /*1980*/  BSSY B0, `(.L_x_27) ;  /* 0x0000013000007945 */ /* 0x000fe20003800000 */
[----:B------:R-:W-:Y:S02]  /*1990*/  IADD3 R23, P0, R6, 0x8, RZ ;  /* 0x0000000806177810 */ /* 0x000fe40007f1e0ff */
[----:B------:R-:W-:-:S03]  /*19a0*/  F2FP.F16.E4M3.UNPACK_B R17, R17 ;  /* 0x00000011ff11723e */ /* 0x000fc600020006ff */
[----:B------:R-:W-:Y:S01]  /*19b0*/  IMAD.X R88, RZ, RZ, R7, P0 ;  /* 0x000000ffff587224 */ /* 0x000fe200000e0607 */
[----:B------:R-:W-:Y:S01]  /*19c0*/  ISETP.GE.AND P0, PT, R16, 0x9, PT ;  /* 0x000000091000780c */ /* 0x000fe20003f06270 */
[----:B------:R-:W-:Y:S02]  /*19d0*/  HADD2.F32 R17, -RZ, R17.H0_H0 ;  /* 0x20000011ff117230 */ /* 0x000fe40000004100 */
[----:B-1----:R-:W-:Y:S01]  /*19e0*/  IMAD.WIDE.U32 R20, R23, UR4, R4 ;  /* 0x0000000417147c25 */ /* 0x002fe2000f8e0004 */
[----:B------:R-:W-:-:S03]  /*19f0*/  ISETP.LT.OR P3, PT, R3, 0x1, !P0 ;  /* 0x000000010300780c */ /* 0x000fc60004761670 */
[----:B------:R-:W-:Y:S01]  /*1a00*/  FMUL R22, R17, R2 ;  /* 0x0000000211167220 */ /* 0x000fe20000400000 */
[----:B------:R-:W-:Y:S01]  /*1a10*/  IMAD R88, R88, UR4, RZ ;  /* 0x0000000458587c24 */ /* 0x000fe2000f8e02ff */
[----:B------:R-:W-:Y:S02]  /*1a20*/  IADD3 R20, P4, R20, UR6, RZ ;  /* 0x0000000614147c10 */ /* 0x000fe4000ff9e0ff */
[----:B------:R-:W-:Y:S01]  /*1a30*/  FFMA R22, R89, R0, R22 ;  /* 0x0000000059167223 */ /* 0x000fe20000000016 */
[----:B------:R-:W-:Y:S01]  /*1a40*/  IMAD R23, R23, UR5, R88 ;  /* 0x0000000517177c24 */ /* 0x000fe2000f8e0258 */
[----:B------:R-:W-:-:S03]  /*1a50*/  PRMT R17, RZ, 0x7610, R17 ;  /* 0x00007610ff117816 */ /* 0x000fc60000000011 */
[----:B------:R-:W-:Y:S02]  /*1a60*/  F2FP.SATFINITE.E4M3.F32.PACK_AB_MERGE_C R89, RZ, R22, RZ ;  /* 0x00000016ff59723e */ /* 0x000fe400048070ff */
[----:B------:R-:W-:-:S03]  /*1a70*/  IADD3.X R21, R21, UR7, R23, P4, !PT ;  /* 0x0000000715157c10 */ /* 0x000fc6000a7fe417 */
[----:B------:R1:W-:Y:S01]  /*1a80*/  @!P2 STG.E.U8 desc[UR12][R14.64+0x1], R89 ;  /* 0x000001590e00a986 */ /* 0x0003e2000c10110c */
[----:B------:R-:W-:Y:S05]  /*1a90*/  @P3 BRA `(.L_x_28) ;  /* 0x0000000000043947 */ /* 0x000fea0003800000 */
[----:B------:R3:W5:Y:S02]  /*1aa0*/  LDG.E.U8 R17, desc[UR12][R20.64] ;  /* 0x0000000c14117981 */ /* 0x000764000c1e1100 */
.L_x_28:
[----:B------:R-:W-:Y:S05]  /*1ab0*/  BSYNC B0 ;  /* 0x0000000000007941 */ /* 0x000fea0003800000 */
.L_x_27:
        /* <DEDUP_REMOVED lines=12> */
.L_x_30:
[----:B------:R-:W-:Y:S05]  /*1b80*/  BSYNC B0 ;  /* 0x0000000000007941 */ /* 0x000fea0003800000 */
.L_x_29:
[----:B-----5:R-:W-:Y:S01]  /*1b90*/  LOP3.LUT R17, R17, 0xff, RZ, 0xc0, !PT ;  /* 0x000000ff11117812 */ /* 0x020fe200078ec0ff */
[----:B------:R-:W-:Y:S01]  /*1ba0*/  BSSY B0, `(.L_x_31) ;  /* 0x000000b000007945 */ /* 0x000fe20003800000 */
[----:B------:R-:W-:Y:S02]  /*1bb0*/  ISETP.LT.OR P3, PT, R3, 0x9, !P1 ;  /* 0x000000090300780c */ /* 0x000fe40004f61670 */
[----:B------:R-:W-:-:S05]  /*1bc0*/  F2FP.F16.E4M3.UNPACK_B R17, R17 ;  /* 0x00000011ff11723e */ /* 0x000fca00020006ff */
[----:B------:R-:W-:-:S05]  /*1bd0*/  HADD2.F32 R17, -RZ, R17.H0_H0 ;  /* 0x20000011ff117230 */ /* 0x000fca0000004100 */
[----:B------:R-:W-:Y:S01]  /*1be0*/  FMUL R22, R17, R2 ;  /* 0x0000000211167220 */ /* 0x000fe20000400000 */
[----:B------:R-:W-:-:S03]  /*1bf0*/  PRMT R17, RZ, 0x7610, R17 ;  /* 0x00007610ff117816 */ /* 0x000fc60000000011 */
[----:B------:R-:W-:-:S05]  /*1c00*/  FFMA R22, R91, R0, R22 ;  /* 0x000000005b167223 */ /* 0x000fca0000000016 */
[----:B----4-:R-:W-:-:S05]  /*1c10*/  F2FP.SATFINITE.E4M3.F32.PACK_AB_MERGE_C R23, RZ, R22, RZ ;  /* 0x00000016ff17723e */ /* 0x010fca00048070ff */
[----:B------:R4:W-:Y:S01]  /*1c20*/  @!P2 STG.E.U8 desc[UR12][R12.64+0x1], R23 ;  /* 0x000001170c00a986 */ /* 0x0009e2000c10110c */
[----:B------:R-:W-:Y:S05]  /*1c30*/  @P3 BRA `(.L_x_32) ;  /* 0x0000000000043947 */ /* 0x000fea0003800000 */
[----:B------:R0:W5:Y:S02]  /*1c40*/  LDG.E.U8 R17, desc[UR12][R18.64+0x8] ;  /* 0x0000080c12117981 */ /* 0x000164000c1e1100 */
.L_x_32:
[----:B------:R-:W-:Y:S05]  /*1c50*/  BSYNC B0 ;  /* 0x0000000000007941 */ /* 0x000fea0003800000 */
.L_x_31:
[----:B-----5:R-:W-:Y:S01]  /*1c60*/  LOP3.LUT R17, R17, 0xff, RZ, 0xc0, !PT ;  /* 0x000000ff11117812 */ /* 0x020fe200078ec0ff */
[----:B------:R-:W-:Y:S01]  /*1c70*/  BSSY B0, `(.L_x_33) ;  /* 0x000000b000007945 */ /* 0x000fe20003800000 */
[----:B------:R-:W-:Y:S02]  /*1c80*/  ISETP.LT.OR P2, PT, R3, 0xa, !P1 ;  /* 0x0000000a0300780c */ /* 0x000fe40004f41670 */
[----:B------:R-:W-:-:S05]  /*1c90*/  F2FP.F16.E4M3.UNPACK_B R17, R17 ;  /* 0x00000011ff11723e */ /* 0x000fca00020006ff */
[----:B------:R-:W-:-:S05]  /*1ca0*/  HADD2.F32 R17, -RZ, R17.H0_H0 ;  /* 0x20000011ff117230 */ /* 0x000fca0000004100 */
[----:B------:R-:W-:-:S04]  /*1cb0*/  FMUL R17, R17, R2 ;  /* 0x0000000211117220 */ /* 0x000fc80000400000 */
[----:B------:R-:W-:-:S05]  /*1cc0*/  FFMA R17, R92, R0, R17 ;  /* 0x000000005c117223 */ /* 0x000fca0000000011 */
[----:B----4-:R-:W-:Y:S02]  /*1cd0*/  F2FP.SATFINITE.E4M3.F32.PACK_AB_MERGE_C R23, RZ, R17, RZ ;  /* 0x00000011ff17723e */ /* 0x010fe400048070ff */
[----:B------:R-:W-:-:S03]  /*1ce0*/  PRMT R17, RZ, 0x7610, R17 ;  /* 0x00007610ff117816 */ /* 0x000fc60000000011 */
[----:B------:R4:W-:Y:S01]  /*1cf0*/  @!P3 STG.E.U8 desc[UR12][R14.64+0x8], R23 ;  /* 0x000008170e00b986 */ /* 0x0009e2000c10110c */
[----:B------:R-:W-:Y:S05]  /*1d00*/  @P2 BRA `(.L_x_34) ;  /* 0x0000000000042947 */ /* 0x000fea0003800000 */
[----:B------:R0:W5:Y:S02]  /*1d10*/  LDG.E.U8 R17, desc[UR12][R18.64+0x9] ;  /* 0x0000090c12117981 */ /* 0x000164000c1e1100 */
.L_x_34:
[----:B------:R-:W-:Y:S05]  /*1d20*/  BSYNC B0 ;  /* 0x0000000000007941 */ /* 0x000fea0003800000 */
.L_x_33:
        /* <DEDUP_REMOVED lines=12> */
.L_x_36:
[----:B------:R-:W-:Y:S05]  /*1df0*/  BSYNC B0 ;  /* 0x0000000000007941 */ /* 0x000fea0003800000 */
.L_x_35:
        /* <DEDUP_REMOVED lines=12> */
.L_x_38:
[----:B------:R-:W-:Y:S05]  /*1ec0*/  BSYNC B0 ;  /* 0x0000000000007941 */ /* 0x000fea0003800000 */
.L_x_37:
        /* <DEDUP_REMOVED lines=12> */
.L_x_40:
[----:B------:R-:W-:Y:S05]  /*1f90*/  BSYNC B0 ;  /* 0x0000000000007941 */ /* 0x000fea0003800000 */
.L_x_39:
        /* <DEDUP_REMOVED lines=12> */
.L_x_42:
[----:B------:R-:W-:Y:S05]  /*2060*/  BSYNC B0 ;  /* 0x0000000000007941 */ /* 0x000fea0003800000 */
.L_x_41:
        /* <DEDUP_REMOVED lines=12> */
.L_x_44:
[----:B------:R-:W-:Y:S05]  /*2130*/  BSYNC B0 ;  /* 0x0000000000007941 */ /* 0x000fea0003800000 */
.L_x_43:
        /* <DEDUP_REMOVED lines=12> */
.L_x_46:
[----:B------:R-:W-:Y:S05]  /*2200*/  BSYNC B0 ;  /* 0x0000000000007941 */ /* 0x000fea0003800000 */
.L_x_45:
        /* <DEDUP_REMOVED lines=12> */
.L_x_48:
[----:B------:R-:W-:Y:S05]  /*22d0*/  BSYNC B0 ;  /* 0x0000000000007941 */ /* 0x000fea0003800000 */
.L_x_47:
        /* <DEDUP_REMOVED lines=12> */
.L_x_50:
[----:B------:R-:W-:Y:S05]  /*23a0*/  BSYNC B0 ;  /* 0x0000000000007941 */ /* 0x000fea0003800000 */
.L_x_49:
        /* <DEDUP_REMOVED lines=12> */
.L_x_52:
[----:B------:R-:W-:Y:S05]  /*2470*/  BSYNC B0 ;  /* 0x0000000000007941 */ /* 0x000fea0003800000 */
.L_x_51:
        /* <DEDUP_REMOVED lines=12> */
.L_x_54:
[----:B------:R-:W-:Y:S05]  /*2540*/  BSYNC B0 ;  /* 0x0000000000007941 */ /* 0x000fea0003800000 */
.L_x_53:
        /* <DEDUP_REMOVED lines=12> */
.L_x_56:
[----:B------:R-:W-:Y:S05]  /*2610*/  BSYNC B0 ;  /* 0x0000000000007941 */ /* 0x000fea0003800000 */
.L_x_55:
        /* <DEDUP_REMOVED lines=12> */
.L_x_58:
[----:B------:R-:W-:Y:S05]  /*26e0*/  BSYNC B0 ;  /* 0x0000000000007941 */ /* 0x000fea0003800000 */
.L_x_57:
        /* <DEDUP_REMOVED lines=12> */
.L_x_60:
[----:B------:R-:W-:Y:S05]  /*27b0*/  BSYNC B0 ;  /* 0x0000000000007941 */ /* 0x000fea0003800000 */
.L_x_59:
        /* <DEDUP_REMOVED lines=12> */
.L_x_62:
[----:B------:R-:W-:Y:S05]  /*2880*/  BSYNC B0 ;  /* 0x0000000000007941 */ /* 0x000fea0003800000 */
.L_x_61:
        /* <DEDUP_REMOVED lines=12> */
.L_x_64:
[----:B------:R-:W-:Y:S05]  /*2950*/  BSYNC B0 ;  /* 0x0000000000007941 */ /* 0x000fea0003800000 */
.L_x_63:
        /* <DEDUP_REMOVED lines=12> */
.L_x_66:
[----:B------:R-:W-:Y:S05]  /*2a20*/  BSYNC B0 ;  /* 0x0000000000007941 */ /* 0x000fea0003800000 */
.L_x_65:
        /* <DEDUP_REMOVED lines=12> */
.L_x_68:
[----:B------:R-:W-:Y:S05]  /*2af0*/  BSYNC B0 ;  /* 0x0000000000007941 */ /* 0x000fea0003800000 */
.L_x_67:
        /* <DEDUP_REMOVED lines=12> */
.L_x_70:
[----:B------:R-:W-:Y:S05]  /*2bc0*/  BSYNC B0 ;  /* 0x0000000000007941 */ /* 0x000fea0003800000 */
.L_x_69:
        /* <DEDUP_REMOVED lines=12> */
.L_x_72:
[----:B------:R-:W-:Y:S05]  /*2c90*/  BSYNC B0 ;  /* 0x0000000000007941 */ /* 0x000fea0003800000 */
.L_x_71:
        /* <DEDUP_REMOVED lines=12> */
.L_x_74:
[----:B------:R-:W-:Y:S05]  /*2d60*/  BSYNC B0 ;  /* 0x0000000000007941 */ /* 0x000fea0003800000 */
.L_x_73:
        /* <DEDUP_REMOVED lines=12> */
.L_x_76:
[----:B------:R-:W-:Y:S05]  /*2e30*/  BSYNC B0 ;  /* 0x0000000000007941 */ /* 0x000fea0003800000 */
.L_x_75:
        /* <DEDUP_REMOVED lines=12> */
.L_x_78:
[----:B------:R-:W-:Y:S05]  /*2f00*/  BSYNC B0 ;  /* 0x0000000000007941 */ /* 0x000fea0003800000 */
.L_x_77:
        /* <DEDUP_REMOVED lines=12> */
.L_x_80:
[----:B------:R-:W-:Y:S05]  /*2fd0*/  BSYNC B0 ;  /* 0x0000000000007941 */ /* 0x000fea0003800000 */
.L_x_79:
        /* <DEDUP_REMOVED lines=12> */
.L_x_82:
[----:B------:R-:W-:Y:S05]  /*30a0*/  BSYNC B0 ;  /* 0x0000000000007941 */ /* 0x000fea0003800000 */
.L_x_81:
        /* <DEDUP_REMOVED lines=12> */
.L_x_84:
[----:B------:R-:W-:Y:S05]  /*3170*/  BSYNC B0 ;  /* 0x0000000000007941 */ /* 0x000fea0003800000 */
.L_x_83:
        /* <DEDUP_REMOVED lines=12> */
.L_x_86:
[----:B------:R-:W-:Y:S05]  /*3240*/  BSYNC B0 ;  /* 0x0000000000007941 */ /* 0x000fea0003800000 */
.L_x_85:
        /* <DEDUP_REMOVED lines=12> */
.L_x_88:
[----:B------:R-:W-:Y:S05]  /*3310*/  BSYNC B0 ;  /* 0x0000000000007941 */ /* 0x000fea0003800000 */
.L_x_87:
        /* <DEDUP_REMOVED lines=12> */
.L_x_90:
[----:B------:R-:W-:Y:S05]  /*33e0*/  BSYNC B0 ;  /* 0x0000000000007941 */ /* 0x000fea0003800000 */
.L_x_89:
        /* <DEDUP_REMOVED lines=12> */
.L_x_92:
[----:B------:R-:W-:Y:S05]  /*34b0*/  BSYNC B0 ;  /* 0x0000000000007941 */ /* 0x000fea0003800000 */
.L_x_91:
        /* <DEDUP_REMOVED lines=12> */
.L_x_94:
[----:B------:R-:W-:Y:S05]  /*3580*/  BSYNC B0 ;  /* 0x0000000000007941 */ /* 0x000fea0003800000 */
.L_x_93:
        /* <DEDUP_REMOVED lines=12> */
.L_x_96:
[----:B------:R-:W-:Y:S05]  /*3650*/  BSYNC B0 ;  /* 0x0000000000007941 */ /* 0x000fea0003800000 */
.L_x_95:
        /* <DEDUP_REMOVED lines=12> */
.L_x_98:
[----:B------:R-:W-:Y:S05]  /*3720*/  BSYNC B0 ;  /* 0x0000000000007941 */ /* 0x000fea0003800000 */
.L_x_97:
        /* <DEDUP_REMOVED lines=12> */
.L_x_100:
[----:B------:R-:W-:Y:S05]  /*37f0*/  BSYNC B0 ;  /* 0x0000000000007941 */ /* 0x000fea0003800000 */
.L_x_99:
        /* <DEDUP_REMOVED lines=12> */
.L_x_102:
[----:B------:R-:W-:Y:S05]  /*38c0*/  BSYNC B0 ;  /* 0x0000000000007941 */ /* 0x000fea0003800000 */
.L_x_101:
        /* <DEDUP_REMOVED lines=12> */
.L_x_104:
[----:B------:R-:W-:Y:S05]  /*3990*/  BSYNC B0 ;  /* 0x0000000000007941 */ /* 0x000fea0003800000 */
.L_x_103:
        /* <DEDUP_REMOVED lines=12> */
.L_x_106:
[----:B------:R-:W-:Y:S05]  /*3a60*/  BSYNC B0 ;  /* 0x0000000000007941 */ /* 0x000fea0003800000 */
.L_x_105:
        /* <DEDUP_REMOVED lines=12> */
.L_x_108:
[----:B------:R-:W-:Y:S05]  /*3b30*/  BSYNC B0 ;  /* 0x0000000000007941 */ /* 0x000fea0003800000 */
.L_x_107:
        /* <DEDUP_REMOVED lines=12> */
.L_x_110:
[----:B------:R-:W-:Y:S05]  /*3c00*/  BSYNC B0 ;  /* 0x0000000000007941 */ /* 0x000fea0003800000 */
.L_x_109:
        /* <DEDUP_REMOVED lines=12> */
.L_x_112:
[----:B------:R-:W-:Y:S05]  /*3cd0*/  BSYNC B0 ;  /* 0x0000000000007941 */ /* 0x000fea0003800000 */
.L_x_111:
        /* <DEDUP_REMOVED lines=12> */
.L_x_114:
[----:B------:R-:W-:Y:S05]  /*3da0*/  BSYNC B0 ;  /* 0x0000000000007941 */ /* 0x000fea0003800000 */
.L_x_113:
        /* <DEDUP_REMOVED lines=12> */
.L_x_116:
[----:B------:R-:W-:Y:S05]  /*3e70*/  BSYNC B0 ;  /* 0x0000000000007941 */ /* 0x000fea0003800000 */
.L_x_115:
        /* <DEDUP_REMOVED lines=12> */
.L_x_118:
[----:B------:R-:W-:Y:S05]  /*3f40*/  BSYNC B0 ;  /* 0x0000000000007941 */ /* 0x000fea0003800000 */
.L_x_117:
        /* <DEDUP_REMOVED lines=12> */
.L_x_120:
[----:B------:R-:W-:Y:S05]  /*4010*/  BSYNC B0 ;  /* 0x0000000000007941 */ /* 0x000fea0003800000 */
.L_x_119:
        /* <DEDUP_REMOVED lines=12> */
.L_x_122:
[----:B------:R-:W-:Y:S05]  /*40e0*/  BSYNC B0 ;  /* 0x0000000000007941 */ /* 0x000fea0003800000 */
.L_x_121:
        /* <DEDUP_REMOVED lines=12> */
.L_x_124:
[----:B------:R-:W-:Y:S05]  /*41b0*/  BSYNC B0 ;  /* 0x0000000000007941 */ /* 0x000fea0003800000 */
.L_x_123:
        /* <DEDUP_REMOVED lines=12> */
.L_x_126:
[----:B------:R-:W-:Y:S05]  /*4280*/  BSYNC B0 ;  /* 0x0000000000007941 */ /* 0x000fea0003800000 */
.L_x_125:
        /* <DEDUP_REMOVED lines=12> */
.L_x_128:
[----:B------:R-:W-:Y:S05]  /*4350*/  BSYNC B0 ;  /* 0x0000000000007941 */ /* 0x000fea0003800000 */
.L_x_127:
        /* <DEDUP_REMOVED lines=12> */
.L_x_130:
[----:B------:R-:W-:Y:S05]  /*4420*/  BSYNC B0 ;  /* 0x0000000000007941 */ /* 0x000fea0003800000 */
.L_x_129:
        /* <DEDUP_REMOVED lines=12> */
.L_x_132:
[----:B------:R-:W-:Y:S05]  /*44f0*/  BSYNC B0 ;  /* 0x0000000000007941 */ /* 0x000fea0003800000 */
.L_x_131:
        /* <DEDUP_REMOVED lines=12> */
.L_x_134:
[----:B------:R-:W-:Y:S05]  /*45c0*/  BSYNC B0 ;  /* 0x0000000000007941 */ /* 0x000fea0003800000 */
.L_x_133:
        /* <DEDUP_REMOVED lines=12> */
.L_x_136:
[----:B------:R-:W-:Y:S05]  /*4690*/  BSYNC B0 ;  /* 0x0000000000007941 */ /* 0x000fea0003800000 */
.L_x_135:
        /* <DEDUP_REMOVED lines=12> */
.L_x_138:
[----:B------:R-:W-:Y:S05]  /*4760*/  BSYNC B0 ;  /* 0x0000000000007941 */ /* 0x000fea0003800000 */
.L_x_137:
        /* <DEDUP_REMOVED lines=12> */
.L_x_140:
[----:B------:R-:W-:Y:S05]  /*4830*/  BSYNC B0 ;  /* 0x0000000000007941 */ /* 0x000fea0003800000 */
.L_x_139:
        /* <DEDUP_REMOVED lines=12> */
.L_x_142:
[----:B------:R-:W-:Y:S05]  /*4900*/  BSYNC B0 ;  /* 0x0000000000007941 */ /* 0x000fea0003800000 */
.L_x_141:
        /* <DEDUP_REMOVED lines=12> */
.L_x_144:
[----:B------:R-:W-:Y:S05]  /*49d0*/  BSYNC B0 ;  /* 0x0000000000007941 */ /* 0x000fea0003800000 */
.L_x_143:
        /* <DEDUP_REMOVED lines=12> */
.L_x_146:
[----:B------:R-:W-:Y:S05]  /*4aa0*/  BSYNC B0 ;  /* 0x0000000000007941 */ /* 0x000fea0003800000 */
.L_x_145:
[----:B-----5:R-:W-:Y:S01]  /*4ab0*/  LOP3.LUT R17, R17, 0xff, RZ, 0xc0, !PT ;  /* 0x000000ff11117812 */ /* 0x020fe200078ec0ff */
[----:B------:R-:W-:Y:S01]  /*4ac0*/  BSSY B0, `(.L_x_147) ;  /* 0x000000b000007945 */ /* 0x000fe20003800000 */
[----:B------:R-:W-:Y:S02]  /*4ad0*/  ISETP.LT.OR P2, PT, R3, 0x79, !P0 ;  /* 0x000000790300780c */ /* 0x000fe40004741670 */
[----:B------:R-:W-:-:S05]  /*4ae0*/  F2FP.F16.E4M3.UNPACK_B R17, R17 ;  /* 0x00000011ff11723e */ /* 0x000fca00020006ff */
[----:B------:R-:W-:-:S05]  /*4af0*/  HADD2.F32 R17, -RZ, R17.H0_H0 ;  /* 0x20000011ff117230 */ /* 0x000fca0000004100 */
[----:B0-2---:R-:W-:Y:S01]  /*4b00*/  FMUL R18, R17, R2 ;  /* 0x0000000211127220 */ /* 0x005fe20000400000 */
[----:B------:R-:W-:-:S03]  /*4b10*/  PRMT R17, RZ, 0x7610, R17 ;  /* 0x00007610ff117816 */ /* 0x000fc60000000011 */
[----:B------:R-:W-:-:S05]  /*4b20*/  FFMA R18, R149, R0, R18 ;  /* 0x0000000095127223 */ /* 0x000fca0000000012 */
[----:B------:R-:W-:-:S05]  /*4b30*/  F2FP.SATFINITE.E4M3.F32.PACK_AB_MERGE_C R19, RZ, R18, RZ ;  /* 0x00000012ff13723e */ /* 0x000fca00048070ff */
[----:B------:R0:W-:Y:S01]  /*4b40*/  @!P1 STG.E.U8 desc[UR12][R14.64+0x79], R19 ;  /* 0x000079130e009986 */ /* 0x0001e2000c10110c */
[----:B------:R-:W-:Y:S05]  /*4b50*/  @P2 BRA `(.L_x_148) ;  /* 0x0000000000042947 */ /* 0x000fea0003800000 */
[----:B------:R2:W5:Y:S02]  /*4b60*/  LDG.E.U8 R17, desc[UR12][R20.64+0x78] ;  /* 0x0000780c14117981 */ /* 0x000564000c1e1100 */
.L_x_148:
[----:B------:R-:W-:Y:S05]  /*4b70*/  BSYNC B0 ;  /* 0x0000000000007941 */ /* 0x000fea0003800000 */
.L_x_147:
[----:B-----5:R-:W-:Y:S01]  /*4b80*/  LOP3.LUT R17, R17, 0xff, RZ, 0xc0, !PT ;  /* 0x000000ff11117812 */ /* 0x020fe200078ec0ff */
[----:B------:R-:W-:Y:S01]  /*4b90*/  BSSY B0, `(.L_x_149) ;  /* 0x000000b000007945 */ /* 0x000fe20003800000 */
[----:B------:R-:W-:Y:S02]  /*4ba0*/  ISETP.LT.OR P1, PT, R3, 0x7a, !P0 ;  /* 0x0000007a0300780c */ /* 0x000fe40004721670 */
[----:B------:R-:W-:Y:S02]  /*4bb0*/  F2FP.F16.E4M3.UNPACK_B R17, R17 ;  /* 0x00000011ff11723e */ /* 0x000fe400020006ff */
[----:B01--4-:R-:W-:-:S03]  /*4bc0*/  PRMT R14, RZ, 0x7610, R14 ;  /* 0x00007610ff0e7816 */ /* 0x013fc6000000000e */
[----:B------:R-:W-:-:S05]  /*4bd0*/  HADD2.F32 R17, -RZ, R17.H0_H0 ;  /* 0x20000011ff117230 */ /* 0x000fca0000004100 */
[----:B------:R-:W-:-:S04]  /*4be0*/  FMUL R17, R17, R2 ;  /* 0x0000000211117220 */ /* 0x000fc80000400000 */
[----:B------:R-:W-:-:S05]  /*4bf0*/  FFMA R17, R150, R0, R17 ;  /* 0x0000000096117223 */ /* 0x000fca0000000011 */
[----:B------:R-:W-:-:S05]  /*4c00*/  F2FP.SATFINITE.E4M3.F32.PACK_AB_MERGE_C R17, RZ, R17, RZ ;  /* 0x00000011ff11723e */ /* 0x000fca00048070ff */
[----:B------:R0:W-:Y:S01]  /*4c10*/  @!P2 STG.E.U8 desc[UR12][R12.64+0x78], R17 ;  /* 0x000078110c00a986 */ /* 0x0001e2000c10110c */
[----:B------:R-:W-:Y:S05]  /*4c20*/  @P1 BRA `(.L_x_150) ;  /* 0x0000000000041947 */ /* 0x000fea0003800000 */
[----:B------:R1:W5:Y:S02]  /*4c30*/  LDG.E.U8 R14, desc[UR12][R20.64+0x79] ;  /* 0x0000790c140e7981 */ /* 0x000364000c1e1100 */
.L_x_150:
[----:B------:R-:W-:Y:S05]  /*4c40*/  BSYNC B0 ;  /* 0x0000000000007941 */ /* 0x000fea0003800000 */
.L_x_149:
[----:B-----5:R-:W-:Y:S01]  /*4c50*/  LOP3.LUT R14, R14, 0xff, RZ, 0xc0, !PT ;  /* 0x000000ff0e0e7812 */ /* 0x020fe200078ec0ff */
[----:B------:R-:W-:Y:S01]  /*4c60*/  BSSY B0, `(.L_x_151) ;  /* 0x0000013000007945 */ /* 0x000fe20003800000 */
[----:B0-----:R-:W-:Y:S02]  /*4c70*/  IADD3 R17, P0, R6, 0x40, RZ ;  /* 0x0000004006117810 */ /* 0x001fe40007f1e0ff */
[----:B------:R-:W-:-:S03]  /*4c80*/  F2FP.F16.E4M3.UNPACK_B R14, R14 ;  /* 0x0000000eff0e723e */ /* 0x000fc600020006ff */
[----:B------:R-:W-:Y:S01]  /*4c90*/  IMAD.X R19, RZ, RZ, R7, P0 ;  /* 0x000000ffff137224 */ /* 0x000fe200000e0607 */
[----:B------:R-:W-:Y:S01]  /*4ca0*/  ISETP.GE.AND P0, PT, R16, 0x41, PT ;  /* 0x000000411000780c */ /* 0x000fe20003f06270 */
[----:B------:R-:W-:Y:S02]  /*4cb0*/  HADD2.F32 R15, -RZ, R14.H0_H0 ;  /* 0x2000000eff0f7230 */ /* 0x000fe40000004100 */
[----:B-123--:R-:W-:Y:S01]  /*4cc0*/  IMAD R20, R19, UR4, RZ ;  /* 0x0000000413147c24 */ /* 0x00efe2000f8e02ff */
[----:B------:R-:W-:Y:S02]  /*4cd0*/  ISETP.LT.OR P2, PT, R3, 0x1, !P0 ;  /* 0x000000010300780c */ /* 0x000fe40004741670 */
[----:B------:R-:W-:Y:S01]  /*4ce0*/  FMUL R18, R15, R2 ;  /* 0x000000020f127220 */ /* 0x000fe20000400000 */
[----:B------:R-:W-:-:S04]  /*4cf0*/  IMAD.WIDE.U32 R14, R17, UR4, R4 ;  /* 0x00000004110e7c25 */ /* 0x000fc8000f8e0004 */
[----:B------:R-:W-:Y:S01]  /*4d00*/  FFMA R18, R151, R0, R18 ;  /* 0x0000000097127223 */ /* 0x000fe20000000012 */
[----:B------:R-:W-:Y:S01]  /*4d10*/  IMAD R17, R17, UR5, R20 ;  /* 0x0000000511117c24 */ /* 0x000fe2000f8e0214 */
[----:B------:R-:W-:-:S03]  /*4d20*/  IADD3 R14, P3, R14, UR6, RZ ;  /* 0x000000060e0e7c10 */ /* 0x000fc6000ff7e0ff */
[----:B------:R-:W-:Y:S02]  /*4d30*/  F2FP.SATFINITE.E4M3.F32.PACK_AB_MERGE_C R19, RZ, R18, RZ ;  /* 0x00000012ff13723e */ /* 0x000fe400048070ff */
[--C-:B------:R-:W-:Y:S02]  /*4d40*/  IADD3.X R15, R15, UR7, R17.reuse, P3, !PT ;  /* 0x000000070f0f7c10 */ /* 0x100fe40009ffe411 */
[----:B------:R-:W-:Y:S01]  /*4d50*/  PRMT R17, RZ, 0x7610, R17 ;  /* 0x00007610ff117816 */ /* 0x000fe20000000011 */
[----:B------:R0:W-:Y:S01]  /*4d60*/  @!P1 STG.E.U8 desc[UR12][R12.64+0x79], R19 ;  /* 0x000079130c009986 */ /* 0x0001e2000c10110c */
[----:B------:R-:W-:Y:S05]  /*4d70*/  @P2 BRA `(.L_x_152) ;  /* 0x0000000000042947 */ /* 0x000fea0003800000 */
[----:B------:R1:W5:Y:S02]  /*4d80*/  LDG.E.U8 R17, desc[UR12][R14.64] ;  /* 0x0000000c0e117981 */ /* 0x000364000c1e1100 */
.L_x_152:
[----:B------:R-:W-:Y:S05]  /*4d90*/  BSYNC B0 ;  /* 0x0000000000007941 */ /* 0x000fea0003800000 */
.L_x_151:
[----:B-----5:R-:W-:Y:S01]  /*4da0*/  LOP3.LUT R17, R17, 0xff, RZ, 0xc0, !PT ;  /* 0x000000ff11117812 */ /* 0x020fe200078ec0ff */
[----:B------:R-:W-:Y:S01]  /*4db0*/  BSSY B0, `(.L_x_153) ;  /* 0x000000b000007945 */ /* 0x000fe20003800000 */
[----:B------:R-:W-:Y:S02]  /*4dc0*/  ISETP.LT.OR P3, PT, R3, 0x2, !P0 ;  /* 0x000000020300780c */ /* 0x000fe40004761670 */
[----:B------:R-:W-:Y:S02]  /*4dd0*/  F2FP.F16.E4M3.UNPACK_B R17, R17 ;  /* 0x00000011ff11723e */ /* 0x000fe400020006ff */
[----:B0-----:R-:W-:-:S03]  /*4de0*/  PRMT R12, RZ, 0x7610, R12 ;  /* 0x00007610ff0c7816 */ /* 0x001fc6000000000c */
[----:B------:R-:W-:-:S05]  /*4df0*/  HADD2.F32 R17, -RZ, R17.H0_H0 ;  /* 0x20000011ff117230 */ /* 0x000fca0000004100 */
[----:B------:R-:W-:-:S04]  /*4e00*/  FMUL R17, R17, R2 ;  /* 0x0000000211117220 */ /* 0x000fc80000400000 */
[----:B------:R-:W-:-:S05]  /*4e10*/  FFMA R17, R24, R0, R17 ;  /* 0x0000000018117223 */ /* 0x000fca0000000011 */
[----:B------:R-:W-:-:S05]  /*4e20*/  F2FP.SATFINITE.E4M3.F32.PACK_AB_MERGE_C R17, RZ, R17, RZ ;  /* 0x00000011ff11723e */ /* 0x000fca00048070ff */
[----:B------:R0:W-:Y:S01]  /*4e30*/  @!P2 STG.E.U8 desc[UR12][R10.64], R17 ;  /* 0x000000110a00a986 */ /* 0x0001e2000c10110c */
[----:B------:R-:W-:Y:S05]  /*4e40*/  @P3 BRA `(.L_x_154) ;  /* 0x0000000000043947 */ /* 0x000fea0003800000 */
[----:B------:R2:W5:Y:S02]  /*4e50*/  LDG.E.U8 R12, desc[UR12][R14.64+0x1] ;  /* 0x0000010c0e0c7981 */ /* 0x000564000c1e1100 */
.L_x_154:
[----:B------:R-:W-:Y:S05]  /*4e60*/  BSYNC B0 ;  /* 0x0000000000007941 */ /* 0x000fea0003800000 */
.L_x_153:
[----:B-----5:R-:W-:Y:S01]  /*4e70*/  LOP3.LUT R12, R12, 0xff, RZ, 0xc0, !PT ;  /* 0x000000ff0c0c7812 */ /* 0x020fe200078ec0ff */
[----:B------:R-:W-:Y:S01]  /*4e80*/  BSSY B0, `(.L_x_155) ;  /* 0x0000013000007945 */ /* 0x000fe20003800000 */
[----:B0-----:R-:W-:Y:S02]  /*4e90*/  IADD3 R17, P1, R6, 0x48, RZ ;  /* 0x0000004806117810 */ /* 0x001fe40007f3e0ff */
[----:B------:R-:W-:-:S03]  /*4ea0*/  F2FP.F16.E4M3.UNPACK_B R12, R12 ;  /* 0x0000000cff0c723e */ /* 0x000fc600020006ff */
[----:B------:R-:W-:Y:S01]  /*4eb0*/  IMAD.X R7, RZ, RZ, R7, P1 ;  /* 0x000000ffff077224 */ /* 0x000fe200008e0607 */
[----:B------:R-:W-:Y:S01]  /*4ec0*/  ISETP.GE.AND P1, PT, R16, 0x49, PT ;  /* 0x000000491000780c */ /* 0x000fe20003f26270 */
[----:B------:R-:W-:Y:S02]  /*4ed0*/  HADD2.F32 R13, -RZ, R12.H0_H0 ;  /* 0x2000000cff0d7230 */ /* 0x000fe40000004100 */
[----:B------:R-:W-:Y:S01]  /*4ee0*/  IMAD R12, R7, UR4, RZ ;  /* 0x00000004070c7c24 */ /* 0x000fe2000f8e02ff */
[----:B------:R-:W-:Y:S01]  /*4ef0*/  ISETP.LT.OR P2, PT, R3, 0x1, !P1 ;  /* 0x000000010300780c */ /* 0x000fe20004f41670 */
[----:B------:R-:W-:-:S04]  /*4f00*/  IMAD.WIDE.U32 R4, R17, UR4, R4 ;  /* 0x0000000411047c25 */ /* 0x000fc8000f8e0004 */
[----:B------:R-:W-:Y:S01]  /*4f10*/  FMUL R6, R13, R2 ;  /* 0x000000020d067220 */ /* 0x000fe20000400000 */
[----:B------:R-:W-:-:S03]  /*4f20*/  IMAD R17, R17, UR5, R12 ;  /* 0x0000000511117c24 */ /* 0x000fc6000f8e020c */
[----:B------:R-:W-:Y:S01]  /*4f30*/  FFMA R6, R25, R0, R6 ;  /* 0x0000000019067223 */ /* 0x000fe20000000006 */
[----:B------:R-:W-:-:S04]  /*4f40*/  IADD3 R4, P4, R4, UR6, RZ ;  /* 0x0000000604047c10 */ /* 0x000fc8000ff9e0ff */
[----:B------:R-:W-:Y:S02]  /*4f50*/  F2FP.SATFINITE.E4M3.F32.PACK_AB_MERGE_C R7, RZ, R6, RZ ;  /* 0x00000006ff07723e */ /* 0x000fe400048070ff */
[----:B------:R-:W-:Y:S02]  /*4f60*/  IADD3.X R5, R5, UR7, R17, P4, !PT ;  /* 0x0000000705057c10 */ /* 0x000fe4000a7fe411 */
[----:B------:R-:W-:Y:S01]  /*4f70*/  PRMT R6, RZ, 0x7610, R6 ;  /* 0x00007610ff067816 */ /* 0x000fe20000000006 */
[----:B------:R0:W-:Y:S01]  /*4f80*/  @!P3 STG.E.U8 desc[UR12][R10.64+0x1], R7 ;  /* 0x000001070a00b986 */ /* 0x0001e2000c10110c */
[----:B------:R-:W-:Y:S05]  /*4f90*/  @P2 BRA `(.L_x_156) ;  /* 0x0000000000042947 */ /* 0x000fea0003800000 */
[----:B------:R3:W5:Y:S02]  /*4fa0*/  LDG.E.U8 R6, desc[UR12][R4.64] ;  /* 0x0000000c04067981 */ /* 0x000764000c1e1100 */
.L_x_156:
[----:B------:R-:W-:Y:S05]  /*4fb0*/  BSYNC B0 ;  /* 0x0000000000007941 */ /* 0x000fea0003800000 */
.L_x_155:
[----:B-----5:R-:W-:Y:S01]  /*4fc0*/  LOP3.LUT R6, R6, 0xff, RZ, 0xc0, !PT ;  /* 0x000000ff06067812 */ /* 0x020fe200078ec0ff */
[----:B------:R-:W-:Y:S01]  /*4fd0*/  BSSY B0, `(.L_x_157) ;  /* 0x000000b000007945 */ /* 0x000fe20003800000 */
[----:B------:R-:W-:Y:S02]  /*4fe0*/  ISETP.LT.OR P3, PT, R3, 0x2, !P1 ;  /* 0x000000020300780c */ /* 0x000fe40004f61670 */
[----:B------:R-:W-:-:S05]  /*4ff0*/  F2FP.F16.E4M3.UNPACK_B R6, R6 ;  /* 0x00000006ff06723e */ /* 0x000fca00020006ff */
[----:B0-----:R-:W-:Y:S01]  /*5000*/  HADD2.F32 R7, -RZ, R6.H0_H0 ;  /* 0x20000006ff077230 */ /* 0x001fe20000004100 */
[----:B------:R-:W-:-:S04]  /*5010*/  PRMT R6, RZ, 0x7610, R6 ;  /* 0x00007610ff067816 */ /* 0x000fc80000000006 */
[----:B------:R-:W-:-:S04]  /*5020*/  FMUL R7, R7, R2 ;  /* 0x0000000207077220 */ /* 0x000fc80000400000 */
[----:B------:R-:W-:-:S05]  /*5030*/  FFMA R7, R26, R0, R7 ;  /* 0x000000001a077223 */ /* 0x000fca0000000007 */
[----:B------:R-:W-:-:S05]  /*5040*/  F2FP.SATFINITE.E4M3.F32.PACK_AB_MERGE_C R7, RZ, R7, RZ ;  /* 0x00000007ff07723e */ /* 0x000fca00048070ff */
[----:B------:R0:W-:Y:S01]  /*5050*/  @!P2 STG.E.U8 desc[UR12][R8.64], R7 ;  /* 0x000000070800a986 */ /* 0x0001e2000c10110c */
[----:B------:R-:W-:Y:S05]  /*5060*/  @P3 BRA `(.L_x_158) ;  /* 0x0000000000043947 */ /* 0x000fea0003800000 */
[----:B------:R4:W5:Y:S02]  /*5070*/  LDG.E.U8 R6, desc[UR12][R4.64+0x1] ;  /* 0x0000010c04067981 */ /* 0x000964000c1e1100 */
.L_x_158:
[----:B------:R-:W-:Y:S05]  /*5080*/  BSYNC B0 ;  /* 0x0000000000007941 */ /* 0x000fea0003800000 */
.L_x_157:
[----:B-----5:R-:W-:Y:S01]  /*5090*/  LOP3.LUT R6, R6, 0xff, RZ, 0xc0, !PT ;  /* 0x000000ff06067812 */ /* 0x020fe200078ec0ff */
[----:B------:R-:W-:Y:S01]  /*50a0*/  BSSY B0, `(.L_x_159) ;  /* 0x000000b000007945 */ /* 0x000fe20003800000 */
[----:B------:R-:W-:Y:S02]  /*50b0*/  ISETP.LT.OR P2, PT, R3, 0x9, !P0 ;  /* 0x000000090300780c */ /* 0x000fe40004741670 */
[----:B------:R-:W-:-:S05]  /*50c0*/  F2FP.F16.E4M3.UNPACK_B R6, R6 ;  /* 0x00000006ff06723e */ /* 0x000fca00020006ff */
[----:B0-----:R-:W-:-:S05]  /*50d0*/  HADD2.F32 R7, -RZ, R6.H0_H0 ;  /* 0x20000006ff077230 */ /* 0x001fca0000004100 */
[----:B------:R-:W-:-:S04]  /*50e0*/  FMUL R6, R7, R2 ;  /* 0x0000000207067220 */ /* 0x000fc80000400000 */
[----:B------:R-:W-:-:S05]  /*50f0*/  FFMA R6, R27, R0, R6 ;  /* 0x000000001b067223 */ /* 0x000fca0000000006 */
[----:B------:R-:W-:Y:S02]  /*5100*/  F2FP.SATFINITE.E4M3.F32.PACK_AB_MERGE_C R7, RZ, R6, RZ ;  /* 0x00000006ff07723e */ /* 0x000fe400048070ff */
[----:B------:R-:W-:-:S03]  /*5110*/  PRMT R6, RZ, 0x7610, R6 ;  /* 0x00007610ff067816 */ /* 0x000fc60000000006 */
[----:B------:R0:W-:Y:S01]  /*5120*/  @!P3 STG.E.U8 desc[UR12][R8.64+0x1], R7 ;  /* 0x000001070800b986 */ /* 0x0001e2000c10110c */
[----:B------:R-:W-:Y:S05]  /*5130*/  @P2 BRA `(.L_x_160) ;  /* 0x0000000000042947 */ /* 0x000fea0003800000 */
[----:B------:R0:W5:Y:S02]  /*5140*/  LDG.E.U8 R6, desc[UR12][R14.64+0x8] ;  /* 0x0000080c0e067981 */ /* 0x000164000c1e1100 */
.L_x_160:
[----:B------:R-:W-:Y:S05]  /*5150*/  BSYNC B0 ;  /* 0x0000000000007941 */ /* 0x000fea0003800000 */
.L_x_159:
        /* <DEDUP_REMOVED lines=12> */
.L_x_162:
[----:B------:R-:W-:Y:S05]  /*5220*/  BSYNC B0 ;  /* 0x0000000000007941 */ /* 0x000fea0003800000 */
.L_x_161:
        /* <DEDUP_REMOVED lines=12> */
.L_x_164:
[----:B------:R-:W-:Y:S05]  /*52f0*/  BSYNC B0 ;  /* 0x0000000000007941 */ /* 0x000fea0003800000 */
.L_x_163:
        /* <DEDUP_REMOVED lines=12> */
.L_x_166:
[----:B------:R-:W-:Y:S05]  /*53c0*/  BSYNC B0 ;  /* 0x0000000000007941 */ /* 0x000fea0003800000 */
.L_x_165:
        /* <DEDUP_REMOVED lines=12> */
.L_x_168:
[----:B------:R-:W-:Y:S05]  /*5490*/  BSYNC B0 ;  /* 0x0000000000007941 */ /* 0x000fea0003800000 */
.L_x_167:
        /* <DEDUP_REMOVED lines=12> */
.L_x_170:
[----:B------:R-:W-:Y:S05]  /*5560*/  BSYNC B0 ;  /* 0x0000000000007941 */ /* 0x000fea0003800000 */
.L_x_169:
        /* <DEDUP_REMOVED lines=12> */
.L_x_172:
[----:B------:R-:W-:Y:S05]  /*5630*/  BSYNC B0 ;  /* 0x0000000000007941 */ /* 0x000fea0003800000 */
.L_x_171:
        /* <DEDUP_REMOVED lines=12> */
.L_x_174:
[----:B------:R-:W-:Y:S05]  /*5700*/  BSYNC B0 ;  /* 0x0000000000007941 */ /* 0x000fea0003800000 */
.L_x_173:
        /* <DEDUP_REMOVED lines=12> */
.L_x_176:
[----:B------:R-:W-:Y:S05]  /*57d0*/  BSYNC B0 ;  /* 0x0000000000007941 */ /* 0x000fea0003800000 */
.L_x_175:
        /* <DEDUP_REMOVED lines=12> */
.L_x_178:
[----:B------:R-:W-:Y:S05]  /*58a0*/  BSYNC B0 ;  /* 0x0000000000007941 */ /* 0x000fea0003800000 */
.L_x_177:
        /* <DEDUP_REMOVED lines=12> */
.L_x_180:
[----:B------:R-:W-:Y:S05]  /*5970*/  BSYNC B0 ;  /* 0x0000000000007941 */ /* 0x000fea0003800000 */
.L_x_179:
        /* <DEDUP_REMOVED lines=12> */
.L_x_182:
[----:B------:R-:W-:Y:S05]  /*5a40*/  BSYNC B0 ;  /* 0x0000000000007941 */ /* 0x000fea0003800000 */
.L_x_181:
        /* <DEDUP_REMOVED lines=12> */
.L_x_184:
[----:B------:R-:W-:Y:S05]  /*5b10*/  BSYNC B0 ;  /* 0x0000000000007941 */ /* 0x000fea0003800000 */
.L_x_183:
        /* <DEDUP_REMOVED lines=12> */
.L_x_186:
[----:B------:R-:W-:Y:S05]  /*5be0*/  BSYNC B0 ;  /* 0x0000000000007941 */ /* 0x000fea0003800000 */
.L_x_185:
        /* <DEDUP_REMOVED lines=12> */
.L_x_188:
[----:B------:R-:W-:Y:S05]  /*5cb0*/  BSYNC B0 ;  /* 0x0000000000007941 */ /* 0x000fea0003800000 */
.L_x_187:
        /* <DEDUP_REMOVED lines=12> */
.L_x_190:
[----:B------:R-:W-:Y:S05]  /*5d80*/  BSYNC B0 ;  /* 0x0000000000007941 */ /* 0x000fea0003800000 */
.L_x_189:
        /* <DEDUP_REMOVED lines=12> */
.L_x_192:
[----:B------:R-:W-:Y:S05]  /*5e50*/  BSYNC B0 ;  /* 0x0000000000007941 */ /* 0x000fea0003800000 */
.L_x_191:
        /* <DEDUP_REMOVED lines=12> */
.L_x_194:
[----:B------:R-:W-:Y:S05]  /*5f20*/  BSYNC B0 ;  /* 0x0000000000007941 */ /* 0x000fea0003800000 */
.L_x_193:
        /* <DEDUP_REMOVED lines=12> */
.L_x_196:
[----:B------:R-:W-:Y:S05]  /*5ff0*/  BSYNC B0 ;  /* 0x0000000000007941 */ /* 0x000fea0003800000 */
.L_x_195:
        /* <DEDUP_REMOVED lines=12> */
.L_x_198:
[----:B------:R-:W-:Y:S05]  /*60c0*/  BSYNC B0 ;  /* 0x0000000000007941 */ /* 0x000fea0003800000 */
.L_x_197:
        /* <DEDUP_REMOVED lines=12> */
.L_x_200:
[----:B------:R-:W-:Y:S05]  /*6190*/  BSYNC B0 ;  /* 0x0000000000007941 */ /* 0x000fea0003800000 */
.L_x_199:
        /* <DEDUP_REMOVED lines=12> */
.L_x_202:
[----:B------:R-:W-:Y:S05]  /*6260*/  BSYNC B0 ;  /* 0x0000000000007941 */ /* 0x000fea0003800000 */
.L_x_201:
        /* <DEDUP_REMOVED lines=12> */
.L_x_204:
[----:B------:R-:W-:Y:S05]  /*6330*/  BSYNC B0 ;  /* 0x0000000000007941 */ /* 0x000fea0003800000 */
.L_x_203:
        /* <DEDUP_REMOVED lines=12> */
.L_x_206:
[----:B------:R-:W-:Y:S05]  /*6400*/  BSYNC B0 ;  /* 0x0000000000007941 */ /* 0x000fea0003800000 */
.L_x_205:
        /* <DEDUP_REMOVED lines=12> */
.L_x_208:
[----:B------:R-:W-:Y:S05]  /*64d0*/  BSYNC B0 ;  /* 0x0000000000007941 */ /* 0x000fea0003800000 */
.L_x_207:
        /* <DEDUP_REMOVED lines=12> */
.L_x_210:
[----:B------:R-:W-:Y:S05]  /*65a0*/  BSYNC B0 ;  /* 0x0000000000007941 */ /* 0x000fea0003800000 */
.L_x_209:
        /* <DEDUP_REMOVED lines=12> */
.L_x_212:
[----:B------:R-:W-:Y:S05]  /*6670*/  BSYNC B0 ;  /* 0x0000000000007941 */ /* 0x000fea0003800000 */
.L_x_211:
        /* <DEDUP_REMOVED lines=12> */
.L_x_214:
[----:B------:R-:W-:Y:S05]  /*6740*/  BSYNC B0 ;  /* 0x0000000000007941 */ /* 0x000fea0003800000 */
.L_x_213:
        /* <DEDUP_REMOVED lines=12> */
.L_x_216:
[----:B------:R-:W-:Y:S05]  /*6810*/  BSYNC B0 ;  /* 0x0000000000007941 */ /* 0x000fea0003800000 */
.L_x_215:
        /* <DEDUP_REMOVED lines=12> */
.L_x_218:
[----:B------:R-:W-:Y:S05]  /*68e0*/  BSYNC B0 ;  /* 0x0000000000007941 */ /* 0x000fea0003800000 */
.L_x_217:
        /* <DEDUP_REMOVED lines=12> */
.L_x_220:
[----:B------:R-:W-:Y:S05]  /*69b0*/  BSYNC B0 ;  /* 0x0000000000007941 */ /* 0x000fea0003800000 */
.L_x_219:
        /* <DEDUP_REMOVED lines=12> */
.L_x_222:
[----:B------:R-:W-:Y:S05]  /*6a80*/  BSYNC B0 ;  /* 0x0000000000007941 */ /* 0x000fea0003800000 */
.L_x_221:
        /* <DEDUP_REMOVED lines=12> */
.L_x_224:
[----:B------:R-:W-:Y:S05]  /*6b50*/  BSYNC B0 ;  /* 0x0000000000007941 */ /* 0x000fea0003800000 */
.L_x_223:
        /* <DEDUP_REMOVED lines=12> */
.L_x_226:
[----:B------:R-:W-:Y:S05]  /*6c20*/  BSYNC B0 ;  /* 0x0000000000007941 */ /* 0x000fea0003800000 */
.L_x_225:
        /* <DEDUP_REMOVED lines=12> */
.L_x_228:
[----:B------:R-:W-:Y:S05]  /*6cf0*/  BSYNC B0 ;  /* 0x0000000000007941 */ /* 0x000fea0003800000 */
.L_x_227:
        /* <DEDUP_REMOVED lines=12> */
.L_x_230:
[----:B------:R-:W-:Y:S05]  /*6dc0*/  BSYNC B0 ;  /* 0x0000000000007941 */ /* 0x000fea0003800000 */
.L_x_229:
        /* <DEDUP_REMOVED lines=12> */
.L_x_232:
[----:B------:R-:W-:Y:S05]  /*6e90*/  BSYNC B0 ;  /* 0x0000000000007941 */ /* 0x000fea0003800000 */
.L_x_231:
        /* <DEDUP_REMOVED lines=12> */
.L_x_234:
[----:B------:R-:W-:Y:S05]  /*6f60*/  BSYNC B0 ;  /* 0x0000000000007941 */ /* 0x000fea0003800000 */
.L_x_233:
        /* <DEDUP_REMOVED lines=12> */
.L_x_236:
[----:B------:R-:W-:Y:S05]  /*7030*/  BSYNC B0 ;  /* 0x0000000000007941 */ /* 0x000fea0003800000 */
.L_x_235:
        /* <DEDUP_REMOVED lines=12> */
.L_x_238:
[----:B------:R-:W-:Y:S05]  /*7100*/  BSYNC B0 ;  /* 0x0000000000007941 */ /* 0x000fea0003800000 */
.L_x_237:
        /* <DEDUP_REMOVED lines=12> */
.L_x_240:
[----:B------:R-:W-:Y:S05]  /*71d0*/  BSYNC B0 ;  /* 0x0000000000007941 */ /* 0x000fea0003800000 */
.L_x_239:
        /* <DEDUP_REMOVED lines=12> */
.L_x_242:
[----:B------:R-:W-:Y:S05]  /*72a0*/  BSYNC B0 ;  /* 0x0000000000007941 */ /* 0x000fea0003800000 */
.L_x_241:
        /* <DEDUP_REMOVED lines=12> */
.L_x_244:
[----:B------:R-:W-:Y:S05]  /*7370*/  BSYNC B0 ;  /* 0x0000000000007941 */ /* 0x000fea0003800000 */
.L_x_243:
        /* <DEDUP_REMOVED lines=12> */
.L_x_246:
[----:B------:R-:W-:Y:S05]  /*7440*/  BSYNC B0 ;  /* 0x0000000000007941 */ /* 0x000fea0003800000 */
.L_x_245:
        /* <DEDUP_REMOVED lines=12> */
.L_x_248:
[----:B------:R-:W-:Y:S05]  /*7510*/  BSYNC B0 ;  /* 0x0000000000007941 */ /* 0x000fea0003800000 */
.L_x_247:
        /* <DEDUP_REMOVED lines=12> */
.L_x_250:
[----:B------:R-:W-:Y:S05]  /*75e0*/  BSYNC B0 ;  /* 0x0000000000007941 */ /* 0x000fea0003800000 */
.L_x_249:
        /* <DEDUP_REMOVED lines=12> */
.L_x_252:
[----:B------:R-:W-:Y:S05]  /*76b0*/  BSYNC B0 ;  /* 0x0000000000007941 */ /* 0x000fea0003800000 */
.L_x_251:
        /* <DEDUP_REMOVED lines=12> */
.L_x_254:
[----:B------:R-:W-:Y:S05]  /*7780*/  BSYNC B0 ;  /* 0x0000000000007941 */ /* 0x000fea0003800000 */
.L_x_253:
        /* <DEDUP_REMOVED lines=12> */
.L_x_256:
[----:B------:R-:W-:Y:S05]  /*7850*/  BSYNC B0 ;  /* 0x0000000000007941 */ /* 0x000fea0003800000 */
.L_x_255:
        /* <DEDUP_REMOVED lines=12> */
.L_x_258:
[----:B------:R-:W-:Y:S05]  /*7920*/  BSYNC B0 ;  /* 0x0000000000007941 */ /* 0x000fea0003800000 */
.L_x_257:
        /* <DEDUP_REMOVED lines=12> */
.L_x_260:
[----:B------:R-:W-:Y:S05]  /*79f0*/  BSYNC B0 ;  /* 0x0000000000007941 */ /* 0x000fea0003800000 */
.L_x_259:
        /* <DEDUP_REMOVED lines=12> */
.L_x_262:
[----:B------:R-:W-:Y:S05]  /*7ac0*/  BSYNC B0 ;  /* 0x0000000000007941 */ /* 0x000fea0003800000 */
.L_x_261:
        /* <DEDUP_REMOVED lines=12> */
.L_x_264:
[----:B------:R-:W-:Y:S05]  /*7b90*/  BSYNC B0 ;  /* 0x0000000000007941 */ /* 0x000fea0003800000 */
.L_x_263:
[----:B-----5:R-:W-:Y:S01]  /*7ba0*/  F2FP.F16.E4M3.UNPACK_B R6, R6 ;  /* 0x00000006ff06723e */ /* 0x020fe200020006ff */
[----:B------:R-:W-:Y:S01]  /*7bb0*/  BSSY B0, `(.L_x_265) ;  /* 0x000000a000007945 */ /* 0x000fe20003800000 */
[----:B------:R-:W-:-:S03]  /*7bc0*/  ISETP.LT.OR P3, PT, R3, 0x72, !P0 ;  /* 0x000000720300780c */ /* 0x000fc60004761670 */
        /* <DEDUP_REMOVED lines=8> */
.L_x_266:
[----:B------:R-:W-:Y:S05]  /*7c50*/  BSYNC B0 ;  /* 0x0000000000007941 */ /* 0x000fea0003800000 */
.L_x_265:
[----:B-----5:R-:W-:Y:S01]  /*7c60*/  F2FP.F16.E4M3.UNPACK_B R6, R6 ;  /* 0x00000006ff06723e */ /* 0x020fe200020006ff */
[----:B------:R-:W-:Y:S01]  /*7c70*/  BSSY B0, `(.L_x_267) ;  /* 0x000000a000007945 */ /* 0x000fe20003800000 */
[----:B------:R-:W-:-:S03]  /*7c80*/  ISETP.LT.OR P2, PT, R3, 0x71, !P1 ;  /* 0x000000710300780c */ /* 0x000fc60004f41670 */
        /* <DEDUP_REMOVED lines=8> */
.L_x_268:
[----:B------:R-:W-:Y:S05]  /*7d10*/  BSYNC B0 ;  /* 0x0000000000007941 */ /* 0x000fea0003800000 */
.L_x_267:
        /* <DEDUP_REMOVED lines=11> */
.L_x_270:
[----:B------:R-:W-:Y:S05]  /*7dd0*/  BSYNC B0 ;  /* 0x0000000000007941 */ /* 0x000fea0003800000 */
.L_x_269:
        /* <DEDUP_REMOVED lines=11> */
.L_x_272:
[----:B------:R-:W-:Y:S05]  /*7e90*/  BSYNC B0 ;  /* 0x0000000000007941 */ /* 0x000fea0003800000 */
.L_x_271:
        /* <DEDUP_REMOVED lines=11> */
.L_x_274:
[----:B------:R-:W-:Y:S05]  /*7f50*/  BSYNC B0 ;  /* 0x0000000000007941 */ /* 0x000fea0003800000 */
.L_x_273:
        /* <DEDUP_REMOVED lines=11> */
.L_x_276:
[----:B------:R-:W-:Y:S05]  /*8010*/  BSYNC B0 ;  /* 0x0000000000007941 */ /* 0x000fea0003800000 */
.L_x_275:
[----:B-----5:R-:W-:Y:S01]  /*8020*/  F2FP.F16.E4M3.UNPACK_B R6, R6 ;  /* 0x00000006ff06723e */ /* 0x020fe200020006ff */
[----:B------:R-:W-:Y:S01]  /*8030*/  BSSY B0, `(.L_x_277) ;  /* 0x000000a000007945 */ /* 0x000fe20003800000 */
[----:B------:R-:W-:Y:S02]  /*8040*/  ISETP.LT.OR P1, PT, R3, 0x7a, !P1 ;  /* 0x0000007a0300780c */ /* 0x000fe40004f21670 */
[----:B------:R-:W-:Y:S01]  /*8050*/  PRMT R3, RZ, 0x7610, R3 ;  /* 0x00007610ff037816 */ /* 0x000fe20000000003 */
[----:B0-----:R-:W-:-:S05]  /*8060*/  HADD2.F32 R7, -RZ, R6.H0_H0 ;  /* 0x20000006ff077230 */ /* 0x001fca0000004100 */
[----:B------:R-:W-:-:S04]  /*8070*/  FMUL R7, R7, R2 ;  /* 0x0000000207077220 */ /* 0x000fc80000400000 */
[----:B------:R-:W-:-:S05]  /*8080*/  FFMA R7, R86, R0, R7 ;  /* 0x0000000056077223 */ /* 0x000fca0000000007 */
[----:B------:R-:W-:-:S05]  /*8090*/  F2FP.SATFINITE.E4M3.F32.PACK_AB_MERGE_C R7, RZ, R7, RZ ;  /* 0x00000007ff07723e */ /* 0x000fca00048070ff */
[----:B------:R0:W-:Y:S01]  /*80a0*/  @!P2 STG.E.U8 desc[UR12][R8.64+0x78], R7 ;  /* 0x000078070800a986 */ /* 0x0001e2000c10110c */
[----:B------:R-:W-:Y:S05]  /*80b0*/  @P1 BRA `(.L_x_278) ;  /* 0x0000000000041947 */ /* 0x000fea0003800000 */
[----:B------:R0:W5:Y:S02]  /*80c0*/  LDG.E.U8 R3, desc[UR12][R4.64+0x79] ;  /* 0x0000790c04037981 */ /* 0x000164000c1e1100 */
.L_x_278:
[----:B------:R-:W-:Y:S05]  /*80d0*/  BSYNC B0 ;  /* 0x0000000000007941 */ /* 0x000fea0003800000 */
.L_x_277:
[----:B-----5:R-:W-:-:S05]  /*80e0*/  F2FP.F16.E4M3.UNPACK_B R3, R3 ;  /* 0x00000003ff03723e */ /* 0x020fca00020006ff */
[----:B------:R-:W-:-:S05]  /*80f0*/  HADD2.F32 R3, -RZ, R3.H0_H0 ;  /* 0x20000003ff037230 */ /* 0x000fca0000004100 */
[----:B------:R-:W-:-:S04]  /*8100*/  FMUL R2, R3, R2 ;  /* 0x0000000203027220 */ /* 0x000fc80000400000 */
[----:B------:R-:W-:-:S05]  /*8110*/  FFMA R2, R87, R0, R2 ;  /* 0x0000000057027223 */ /* 0x000fca0000000002 */
[----:B------:R-:W-:Y:S01]  /*8120*/  F2FP.SATFINITE.E4M3.F32.PACK_AB_MERGE_C R3, RZ, R2, RZ ;  /* 0x00000002ff03723e */ /* 0x000fe200048070ff */
[----:B------:R-:W-:Y:S06]  /*8130*/  @P1 EXIT ;  /* 0x000000000000194d */ /* 0x000fec0003800000 */
[----:B------:R-:W-:Y:S01]  /*8140*/  STG.E.U8 desc[UR12][R8.64+0x79], R3 ;  /* 0x0000790308007986 */ /* 0x000fe2000c10110c */
[----:B------:R-:W-:Y:S05]  /*8150*/  EXIT ;  /* 0x000000000000794d */ /* 0x000fea0003800000 */
.L_x_22:
[----:B------:R-:W-:Y:S01]  /*8160*/  ISETP.GE.AND P3, PT, R16, 0x1, PT ;  /* 0x000000011000780c */ /* 0x000fe20003f66270 */
[-C--:B------:R-:W-:Y:S01]  /*8170*/  FMUL R89, R89, R0.reuse ;  /* 0x0000000059597220 */ /* 0x080fe20000400000 */
[-C--:B------:R-:W-:Y:S01]  /*8180*/  FMUL R88, R88, R0.reuse ;  /* 0x0000000058587220 */ /* 0x080fe20000400000 */
[----:B------:R-:W-:Y:S01]  /*8190*/  ISETP.GE.AND P2, PT, R16, 0x9, PT ;  /* 0x000000091000780c */ /* 0x000fe20003f46270 */
[-C--:B------:R-:W-:Y:S01]  /*81a0*/  FMUL R90, R90, R0.reuse ;  /* 0x000000005a5a7220 */ /* 0x080fe20000400000 */
[----:B------:R-:W-:Y:S01]  /*81b0*/  ISETP.LT.OR P1, PT, R3, 0x2, !P3 ;  /* 0x000000020300780c */ /* 0x000fe20005f21670 */
[-C--:B------:R-:W-:Y:S01]  /*81c0*/  FMUL R91, R91, R0.reuse ;  /* 0x000000005b5b7220 */ /* 0x080fe20000400000 */
[----:B------:R-:W-:Y:S01]  /*81d0*/  ISETP.LT.OR P0, PT, R3, 0x1, !P3 ;  /* 0x000000010300780c */ /* 0x000fe20005f01670 */
[-C--:B------:R-:W-:Y:S01]  /*81e0*/  FMUL R92, R92, R0.reuse ;  /* 0x000000005c5c7220 */ /* 0x080fe20000400000 */
[----:B------:R-:W-:Y:S01]  /*81f0*/  F2FP.SATFINITE.E4M3.F32.PACK_AB_MERGE_C R89, RZ, R89, RZ ;  /* 0x00000059ff59723e */ /* 0x000fe200048070ff */
[----:B------:R-:W-:Y:S01]  /*8200*/  FMUL R93, R93, R0 ;  /* 0x000000005d5d7220 */ /* 0x000fe20000400000 */
[----:B------:R-:W-:Y:S01]  /*8210*/  F2FP.SATFINITE.E4M3.F32.PACK_AB_MERGE_C R5, RZ, R88, RZ ;  /* 0x00000058ff05723e */ /* 0x000fe200048070ff */
[-C--:B------:R-:W-:Y:S01]  /*8220*/  FMUL R94, R94, R0.reuse ;  /* 0x000000005e5e7220 */ /* 0x080fe20000400000 */
[----:B------:R-:W-:Y:S01]  /*8230*/  ISETP.LT.OR P4, PT, R3, 0x2, !P2 ;  /* 0x000000020300780c */ /* 0x000fe20005781670 */
[-C--:B------:R-:W-:Y:S01]  /*8240*/  FMUL R95, R95, R0.reuse ;  /* 0x000000005f5f7220 */ /* 0x080fe20000400000 */
[C---:B------:R-:W-:Y:S01]  /*8250*/  ISETP.LT.OR P5, PT, R3.reuse, 0x9, !P3 ;  /* 0x000000090300780c */ /* 0x040fe20005fa1670 */
[-C--:B------:R-:W-:Y:S01]  /*8260*/  FMUL R96, R96, R0.reuse ;  /* 0x0000000060607220 */ /* 0x080fe20000400000 */
[C---:B------:R-:W-:Y:S01]  /*8270*/  ISETP.LT.OR P6, PT, R3.reuse, 0xa, !P3 ;  /* 0x0000000a0300780c */ /* 0x040fe20005fc1670 */
[----:B------:R-:W-:Y:S01]  /*8280*/  @!P1 STG.E.U8 desc[UR12][R14.64+0x1], R89 ;  /* 0x000001590e009986 */ /* 0x000fe2000c10110c */
[----:B------:R-:W-:Y:S01]  /*8290*/  ISETP.LT.OR P1, PT, R3, 0x1, !P2 ;  /* 0x000000010300780c */ /* 0x000fe20005721670 */
[-C--:B------:R-:W-:Y:S01]  /*82a0*/  FMUL R97, R97, R0.reuse ;  /* 0x0000000061617220 */ /* 0x080fe20000400000 */
[----:B------:R-:W-:Y:S01]  /*82b0*/  F2FP.SATFINITE.E4M3.F32.PACK_AB_MERGE_C R91, RZ, R91, RZ ;  /* 0x0000005bff5b723e */ /* 0x000fe200048070ff */
[----:B------:R0:W-:Y:S01]  /*82c0*/  @!P0 STG.E.U8 desc[UR12][R14.64], R5 ;  /* 0x000000050e008986 */ /* 0x0001e2000c10110c */
[----:B------:R-:W-:Y:S01]  /*82d0*/  ISETP.LT.OR P0, PT, R3, 0x9, !P2 ;  /* 0x000000090300780c */ /* 0x000fe20005701670 */
[----:B------:R-:W-:Y:S01]  /*82e0*/  FMUL R98, R98, R0 ;  /* 0x0000000062627220 */ /* 0x000fe20000400000 */
[----:B------:R-:W-:Y:S01]  /*82f0*/  F2FP.SATFINITE.E4M3.F32.PACK_AB_MERGE_C R7, RZ, R92, RZ ;  /* 0x0000005cff07723e */ /* 0x000fe200048070ff */
[----:B------:R-:W-:Y:S01]  /*8300*/  @!P4 STG.E.U8 desc[UR12][R12.64+0x1], R91 ;  /* 0x0000015b0c00c986 */ /* 0x000fe2000c10110c */
[----:B------:R-:W-:Y:S01]  /*8310*/  F2FP.SATFINITE.E4M3.F32.PACK_AB_MERGE_C R93, RZ, R93, RZ ;  /* 0x0000005dff5d723e */ /* 0x000fe200048070ff */
[----:B------:R-:W-:Y:S01]  /*8320*/  FMUL R99, R99, R0 ;  /* 0x0000000063637220 */ /* 0x000fe20000400000 */
[----:B------:R-:W-:Y:S01]  /*8330*/  F2FP.SATFINITE.E4M3.F32.PACK_AB_MERGE_C R17, RZ, R94, RZ ;  /* 0x0000005eff11723e */ /* 0x000fe200048070ff */
[-C--:B------:R-:W-:Y:S01]  /*8340*/  FMUL R100, R100, R0.reuse ;  /* 0x0000000064647220 */ /* 0x080fe20000400000 */
[----:B------:R-:W-:Y:S01]  /*8350*/  ISETP.LT.OR P4, PT, R3, 0x12, !P3 ;  /* 0x000000120300780c */ /* 0x000fe20005f81670 */
[-C--:B------:R-:W-:Y:S01]  /*8360*/  FMUL R101, R101, R0.reuse ;  /* 0x0000000065657220 */ /* 0x080fe20000400000 */
[----:B------:R-:W-:Y:S01]  /*8370*/  F2FP.SATFINITE.E4M3.F32.PACK_AB_MERGE_C R95, RZ, R95, RZ ;  /* 0x0000005fff5f723e */ /* 0x000fe200048070ff */
[----:B------:R-:W-:Y:S01]  /*8380*/  FMUL R102, R102, R0 ;  /* 0x0000000066667220 */ /* 0x000fe20000400000 */
[----:B0-----:R-:W-:Y:S01]  /*8390*/  F2FP.SATFINITE.E4M3.F32.PACK_AB_MERGE_C R5, RZ, R90, RZ ;  /* 0x0000005aff05723e */ /* 0x001fe200048070ff */
[-C--:B------:R-:W-:Y:S01]  /*83a0*/  FMUL R103, R103, R0.reuse ;  /* 0x0000000067677220 */ /* 0x080fe20000400000 */
[----:B------:R-:W-:Y:S01]  /*83b0*/  F2FP.SATFINITE.E4M3.F32.PACK_AB_MERGE_C R97, RZ, R97, RZ ;  /* 0x00000061ff61723e */ /* 0x000fe200048070ff */
[-C--:B------:R-:W-:Y:S01]  /*83c0*/  FMUL R104, R104, R0.reuse ;  /* 0x0000000068687220 */ /* 0x080fe20000400000 */
[----:B------:R-:W-:Y:S01]  /*83d0*/  F2FP.SATFINITE.E4M3.F32.PACK_AB_MERGE_C R99, RZ, R99, RZ ;  /* 0x00000063ff63723e */ /* 0x000fe200048070ff */
[----:B------:R0:W-:Y:S01]  /*83e0*/  @!P1 STG.E.U8 desc[UR12][R12.64], R5 ;  /* 0x000000050c009986 */ /* 0x0001e2000c10110c */
[----:B------:R-:W-:Y:S01]  /*83f0*/  ISETP.LT.OR P1, PT, R3, 0xa, !P2 ;  /* 0x0000000a0300780c */ /* 0x000fe20005721670 */
[-C--:B------:R-:W-:Y:S01]  /*8400*/  FMUL R105, R105, R0.reuse ;  /* 0x0000000069697220 */ /* 0x080fe20000400000 */
[----:B------:R-:W-:Y:S01]  /*8410*/  F2FP.SATFINITE.E4M3.F32.PACK_AB_MERGE_C R101, RZ, R101, RZ ;  /* 0x00000065ff65723e */ /* 0x000fe200048070ff */
[----:B------:R1:W-:Y:S01]  /*8420*/  @!P5 STG.E.U8 desc[UR12][R14.64+0x8], R7 ;  /* 0x000008070e00d986 */ /* 0x0003e2000c10110c */
[C---:B------:R-:W-:Y:S01]  /*8430*/  ISETP.LT.OR P5, PT, R3.reuse, 0x11, !P2 ;  /* 0x000000110300780c */ /* 0x040fe200057a1670 */
[-C--:B------:R-:W-:Y:S01]  /*8440*/  FMUL R106, R106, R0.reuse ;  /* 0x000000006a6a7220 */ /* 0x080fe20000400000 */
[----:B------:R-:W-:Y:S01]  /*8450*/  F2FP.SATFINITE.E4M3.F32.PACK_AB_MERGE_C R103, RZ, R103, RZ ;  /* 0x00000067ff67723e */ /* 0x000fe200048070ff */
[----:B------:R-:W-:Y:S01]  /*8460*/  @!P6 STG.E.U8 desc[UR12][R14.64+0x9], R93 ;  /* 0x0000095d0e00e986 */ /* 0x000fe2000c10110c */
[----:B------:R-:W-:Y:S01]  /*8470*/  ISETP.LT.OR P6, PT, R3, 0x12, !P2 ;  /* 0x000000120300780c */ /* 0x000fe200057c1670 */
[-C--:B------:R-:W-:Y:S01]  /*8480*/  FMUL R107, R107, R0.reuse ;  /* 0x000000006b6b7220 */ /* 0x080fe20000400000 */
[-C--:B------:R-:W-:Y:S01]  /*8490*/  FMUL R108, R108, R0.reuse ;  /* 0x000000006c6c7220 */ /* 0x080fe20000400000 */
[----:B------:R2:W-:Y:S01]  /*84a0*/  @!P0 STG.E.U8 desc[UR12][R12.64+0x8], R17 ;  /* 0x000008110c008986 */ /* 0x0005e2000c10110c */
[----:B------:R-:W-:Y:S01]  /*84b0*/  ISETP.LT.OR P0, PT, R3, 0x11, !P3 ;  /* 0x000000110300780c */ /* 0x000fe20005f01670 */
[----:B------:R-:W-:Y:S01]  /*84c0*/  FMUL R109, R109, R0 ;  /* 0x000000006d6d7220 */ /* 0x000fe20000400000 */
[----:B0-----:R-:W-:Y:S01]  /*84d0*/  F2FP.SATFINITE.E4M3.F32.PACK_AB_MERGE_C R5, RZ, R96, RZ ;  /* 0x00000060ff05723e */ /* 0x001fe200048070ff */
[----:B------:R-:W-:Y:S01]  /*84e0*/  @!P1 STG.E.U8 desc[UR12][R12.64+0x9], R95 ;  /* 0x0000095f0c009986 */ /* 0x000fe2000c10110c */
[----:B-1----:R-:W-:Y:S01]  /*84f0*/  F2FP.SATFINITE.E4M3.F32.PACK_AB_MERGE_C R7, RZ, R98, RZ ;  /* 0x00000062ff07723e */ /* 0x002fe200048070ff */
[-C--:B------:R-:W-:Y:S01]  /*8500*/  FMUL R110, R110, R0.reuse ;  /* 0x000000006e6e7220 */ /* 0x080fe20000400000 */
[C---:B------:R-:W-:Y:S01]  /*8510*/  ISETP.LT.OR P1, PT, R3.reuse, 0x19, !P3 ;  /* 0x000000190300780c */ /* 0x040fe20005f21670 */
[----:B------:R-:W-:Y:S01]  /*8520*/  @!P4 STG.E.U8 desc[UR12][R14.64+0x11], R97 ;  /* 0x000011610e00c986 */ /* 0x000fe2000c10110c */
[----:B------:R-:W-:Y:S01]  /*8530*/  ISETP.LT.OR P4, PT, R3, 0x1a, !P3 ;  /* 0x0000001a0300780c */ /* 0x000fe20005f81670 */
[-C--:B------:R-:W-:Y:S01]  /*8540*/  FMUL R111, R111, R0.reuse ;  /* 0x000000006f6f7220 */ /* 0x080fe20000400000 */
[----:B------:R-:W-:Y:S01]  /*8550*/  F2FP.SATFINITE.E4M3.F32.PACK_AB_MERGE_C R105, RZ, R105, RZ ;  /* 0x00000069ff69723e */ /* 0x000fe200048070ff */
[----:B------:R-:W-:Y:S01]  /*8560*/  FMUL R112, R112, R0 ;  /* 0x0000000070707220 */ /* 0x000fe20000400000 */
[----:B--2---:R-:W-:Y:S01]  /*8570*/  F2FP.SATFINITE.E4M3.F32.PACK_AB_MERGE_C R17, RZ, R104, RZ ;  /* 0x00000068ff11723e */ /* 0x004fe200048070ff */
        /* <DEDUP_REMOVED lines=10> */
[----:B------:R-:W-:Y:S01]  /*8620*/  FMUL R115, R115, R0 ;  /* 0x0000000073737220 */ /* 0x000fe20000400000 */
[----:B------:R-:W-:Y:S01]  /*8630*/  F2FP.SATFINITE.E4M3.F32.PACK_AB_MERGE_C R111, RZ, R111, RZ ;  /* 0x0000006fff6f723e */ /* 0x000fe200048070ff */
[----:B------:R-:W-:Y:S01]  /*8640*/  @!P4 STG.E.U8 desc[UR12][R14.64+0x19], R101 ;  /* 0x000019650e00c986 */ /* 0x000fe2000c10110c */
[----:B0-----:R-:W-:Y:S01]  /*8650*/  F2FP.SATFINITE.E4M3.F32.PACK_AB_MERGE_C R5, RZ, R100, RZ ;  /* 0x00000064ff05723e */ /* 0x001fe200048070ff */
[-C--:B------:R-:W-:Y:S01]  /*8660*/  FMUL R116, R116, R0.reuse ;  /* 0x0000000074747220 */ /* 0x080fe20000400000 */
[----:B------:R-:W-:Y:S01]  /*8670*/  ISETP.LT.OR P4, PT, R3, 0x22, !P2 ;  /* 0x000000220300780c */ /* 0x000fe20005781670 */
[----:B------:R-:W-:Y:S01]  /*8680*/  FMUL R117, R117, R0 ;  /* 0x0000000075757220 */ /* 0x000fe20000400000 */
[----:B-1----:R-:W-:Y:S01]  /*8690*/  F2FP.SATFINITE.E4M3.F32.PACK_AB_MERGE_C R7, RZ, R102, RZ ;  /* 0x00000066ff07723e */ /* 0x002fe200048070ff */
[----:B------:R0:W-:Y:S01]  /*86a0*/  @!P1 STG.E.U8 desc[UR12][R14.64+0x18], R5 ;  /* 0x000018050e009986 */ /* 0x0001e2000c10110c */
[C---:B------:R-:W-:Y:S01]  /*86b0*/  ISETP.LT.OR P1, PT, R3.reuse, 0x22, !P3 ;  /* 0x000000220300780c */ /* 0x040fe20005f21670 */
[-C--:B------:R-:W-:Y:S01]  /*86c0*/  FMUL R118, R118, R0.reuse ;  /* 0x0000000076767220 */ /* 0x080fe20000400000 */
[----:B------:R-:W-:Y:S01]  /*86d0*/  F2FP.SATFINITE.E4M3.F32.PACK_AB_MERGE_C R113, RZ, R113, RZ ;  /* 0x00000071ff71723e */ /* 0x000fe200048070ff */
[----:B------:R1:W-:Y:S01]  /*86e0*/  @!P5 STG.E.U8 desc[UR12][R12.64+0x18], R7 ;  /* 0x000018070c00d986 */ /* 0x0003e2000c10110c */
[----:B------:R-:W-:Y:S01]  /*86f0*/  ISETP.LT.OR P5, PT, R3, 0x29, !P3 ;  /* 0x000000290300780c */ /* 0x000fe20005fa1670 */
[-C--:B------:R-:W-:Y:S01]  /*8700*/  FMUL R119, R119, R0.reuse ;  /* 0x0000000077777220 */ /* 0x080fe20000400000 */
[----:B------:R-:W-:Y:S01]  /*8710*/  F2FP.SATFINITE.E4M3.F32.PACK_AB_MERGE_C R115, RZ, R115, RZ ;  /* 0x00000073ff73723e */ /* 0x000fe200048070ff */
[----:B------:R-:W-:Y:S01]  /*8720*/  @!P6 STG.E.U8 desc[UR12][R12.64+0x19], R103 ;  /* 0x000019670c00e986 */ /* 0x000fe2000c10110c */
[C---:B------:R-:W-:Y:S01]  /*8730*/  ISETP.LT.OR P6, PT, R3.reuse, 0x2a, !P3 ;  /* 0x0000002a0300780c */ /* 0x040fe20005fc1670 */
[-C--:B------:R-:W-:Y:S01]  /*8740*/  FMUL R120, R120, R0.reuse ;  /* 0x0000000078787220 */ /* 0x080fe20000400000 */
[----:B------:R-:W-:Y:S01]  /*8750*/  F2FP.SATFINITE.E4M3.F32.PACK_AB_MERGE_C R117, RZ, R117, RZ ;  /* 0x00000075ff75723e */ /* 0x000fe200048070ff */
        /* <DEDUP_REMOVED lines=25> */
[----:B------:R-:W-:Y:S01]  /*88f0*/  FMUL R128, R128, R0 ;  /* 0x0000000080807220 */ /* 0x000fe20000400000 */
[----:B0-----:R-:W-:Y:S01]  /*8900*/  F2FP.SATFINITE.E4M3.F32.PACK_AB_MERGE_C R5, RZ, R110, RZ ;  /* 0x0000006eff05723e */ /* 0x001fe200048070ff */
[----:B------:R-:W-:Y:S01]  /*8910*/  @!P4 STG.E.U8 desc[UR12][R12.64+0x29], R111 ;  /* 0x0000296f0c00c986 */ /* 0x000fe2000c10110c */
        /* <DEDUP_REMOVED lines=88> */
[C---:B------:R-:W-:Y:S01]  /*8ea0*/  ISETP.LT.OR P4, PT, R3.reuse, 0x61, !P3 ;  /* 0x000000610300780c */ /* 0x040fe20005f81670 */
[----:B------:R-:W-:Y:S01]  /*8eb0*/  FMUL R26, R26, R0 ;  /* 0x000000001a1a7220 */ /* 0x000fe20000400000 */
[----:B-1----:R-:W-:Y:S01]  /*8ec0*/  F2FP.SATFINITE.E4M3.F32.PACK_AB_MERGE_C R7, RZ, R132, RZ ;  /* 0x00000084ff07723e */ /* 0x002fe200048070ff */
[----:B------:R0:W-:Y:S01]  /*8ed0*/  @!P1 STG.E.U8 desc[UR12][R12.64+0x50], R5 ;  /* 0x000050050c009986 */ /* 0x0001e2000c10110c */
[----:B------:R-:W-:Y:S01]  /*8ee0*/  ISETP.LT.OR P1, PT, R3, 0x5a, !P2 ;  /* 0x0000005a0300780c */ /* 0x000fe20005721670 */
[-C--:B------:R-:W-:Y:S01]  /*8ef0*/  FMUL R27, R27, R0.reuse ;  /* 0x000000001b1b7220 */ /* 0x080fe20000400000 */
[----:B------:R-:W-:Y:S01]  /*8f00*/  F2FP.SATFINITE.E4M3.F32.PACK_AB_MERGE_C R151, RZ, R151, RZ ;  /* 0x00000097ff97723e */ /* 0x000fe200048070ff */
[----:B------:R1:W-:Y:S01]  /*8f10*/  @!P5 STG.E.U8 desc[UR12][R14.64+0x58], R7 ;  /* 0x000058070e00d986 */ /* 0x0003e2000c10110c */
[----:B------:R-:W-:Y:S01]  /*8f20*/  ISETP.LT.OR P5, PT, R3, 0x62, !P3 ;  /* 0x000000620300780c */ /* 0x000fe20005fa1670 */
[-C--:B------:R-:W-:Y:S01]  /*8f30*/  FMUL R28, R28, R0.reuse ;  /* 0x000000001c1c7220 */ /* 0x080fe20000400000 */
[-C--:B------:R-:W-:Y:S01]  /*8f40*/  FMUL R29, R29, R0.reuse ;  /* 0x000000001d1d7220 */ /* 0x080fe20000400000 */
[----:B------:R-:W-:Y:S01]  /*8f50*/  @!P6 STG.E.U8 desc[UR12][R14.64+0x59], R133 ;  /* 0x000059850e00e986 */ /* 0x000fe2000c10110c */
[----:B------:R-:W-:Y:S01]  /*8f60*/  ISETP.LT.OR P6, PT, R3, 0x61, !P2 ;  /* 0x000000610300780c */ /* 0x000fe200057c1670 */
[----:B------:R-:W-:Y:S01]  /*8f70*/  FMUL R30, R30, R0 ;  /* 0x000000001e1e7220 */ /* 0x000fe20000400000 */
[----:B------:R-:W-:Y:S01]  /*8f80*/  F2FP.SATFINITE.E4M3.F32.PACK_AB_MERGE_C R25, RZ, R25, RZ ;  /* 0x00000019ff19723e */ /* 0x000fe200048070ff */
[----:B------:R2:W-:Y:S01]  /*8f90*/  @!P0 STG.E.U8 desc[UR12][R12.64+0x58], R17 ;  /* 0x000058110c008986 */ /* 0x0005e2000c10110c */
[----:B0-----:R-:W-:Y:S01]  /*8fa0*/  F2FP.SATFINITE.E4M3.F32.PACK_AB_MERGE_C R5, RZ, R136, RZ ;  /* 0x00000088ff05723e */ /* 0x001fe200048070ff */
[----:B------:R-:W-:Y:S01]  /*8fb0*/  FMUL R31, R31, R0 ;  /* 0x000000001f1f7220 */ /* 0x000fe20000400000 */
[C---:B------:R-:W-:Y:S01]  /*8fc0*/  ISETP.LT.OR P0, PT, R3.reuse, 0x62, !P2 ;  /* 0x000000620300780c */ /* 0x040fe20005701670 */
[----:B------:R-:W-:Y:S01]  /*8fd0*/  @!P1 STG.E.U8 desc[UR12][R12.64+0x59], R135 ;  /* 0x000059870c009986 */ /* 0x000fe2000c10110c */
[----:B-1----:R-:W-:Y:S01]  /*8fe0*/  F2FP.SATFINITE.E4M3.F32.PACK_AB_MERGE_C R7, RZ, R138, RZ ;  /* 0x0000008aff07723e */ /* 0x002fe200048070ff */
[-C--:B------:R-:W-:Y:S01]  /*8ff0*/  FMUL R32, R32, R0.reuse ;  /* 0x0000000020207220 */ /* 0x080fe20000400000 */
[C---:B------:R-:W-:Y:S01]  /*9000*/  ISETP.LT.OR P1, PT, R3.reuse, 0x71, !P3 ;  /* 0x000000710300780c */ /* 0x040fe20005f21670 */
[----:B------:R0:W-:Y:S01]  /*9010*/  @!P4 STG.E.U8 desc[UR12][R14.64+0x60], R5 ;  /* 0x000060050e00c986 */ /* 0x0001e2000c10110c */
[----:B------:R-:W-:Y:S01]  /*9020*/  ISETP.LT.OR P4, PT, R3, 0x69, !P3 ;  /* 0x000000690300780c */ /* 0x000fe20005f81670 */
[-C--:B------:R-:W-:Y:S01]  /*9030*/  FMUL R33, R33, R0.reuse ;  /* 0x0000000021217220 */ /* 0x080fe20000400000 */
[----:B------:R-:W-:Y:S01]  /*9040*/  F2FP.SATFINITE.E4M3.F32.PACK_AB_MERGE_C R27, RZ, R27, RZ ;  /* 0x0000001bff1b723e */ /* 0x000fe200048070ff */
[----:B------:R-:W-:Y:S01]  /*9050*/  @!P5 STG.E.U8 desc[UR12][R14.64+0x61], R137 ;  /* 0x000061890e00d986 */ /* 0x000fe2000c10110c */
[C---:B------:R-:W-:Y:S01]  /*9060*/  ISETP.LT.OR P5, PT, R3.reuse, 0x6a, !P3 ;  /* 0x0000006a0300780c */ /* 0x040fe20005fa1670 */
[----:B------:R-:W-:Y:S01]  /*9070*/  FMUL R34, R34, R0 ;  /* 0x0000000022227220 */ /* 0x000fe20000400000 */
[----:B--2---:R-:W-:Y:S01]  /*9080*/  F2FP.SATFINITE.E4M3.F32.PACK_AB_MERGE_C R17, RZ, R144, RZ ;  /* 0x00000090ff11723e */ /* 0x004fe200048070ff */
[----:B------:R1:W-:Y:S01]  /*9090*/  @!P6 STG.E.U8 desc[UR12][R12.64+0x60], R7 ;  /* 0x000060070c00e986 */ /* 0x0003e2000c10110c */
[----:B------:R-:W-:Y:S01]  /*90a0*/  ISETP.LT.OR P6, PT, R3, 0x69, !P2 ;  /* 0x000000690300780c */ /* 0x000fe200057c1670 */
[----:B------:R-:W-:Y:S01]  /*90b0*/  FMUL R35, R35, R0 ;  /* 0x0000000023237220 */ /* 0x000fe20000400000 */
[----:B------:R-:W-:Y:S01]  /*90c0*/  F2FP.SATFINITE.E4M3.F32.PACK_AB_MERGE_C R29, RZ, R29, RZ ;  /* 0x0000001dff1d723e */ /* 0x000fe200048070ff */
[----:B------:R-:W-:Y:S01]  /*90d0*/  @!P0 STG.E.U8 desc[UR12][R12.64+0x61], R139 ;  /* 0x0000618b0c008986 */ /* 0x000fe2000c10110c */
[----:B0-----:R-:W-:Y:S01]  /*90e0*/  F2FP.SATFINITE.E4M3.F32.PACK_AB_MERGE_C R5, RZ, R140, RZ ;  /* 0x0000008cff05723e */ /* 0x001fe200048070ff */
[-C--:B------:R-:W-:Y:S01]  /*90f0*/  FMUL R36, R36, R0.reuse ;  /* 0x0000000024247220 */ /* 0x080fe20000400000 */
[----:B------:R-:W-:Y:S01]  /*9100*/  ISETP.LT.OR P0, PT, R3, 0x6a, !P2 ;  /* 0x0000006a0300780c */ /* 0x000fe20005701670 */
[-C--:B------:R-:W-:Y:S01]  /*9110*/  FMUL R37, R37, R0.reuse ;  /* 0x0000000025257220 */ /* 0x080fe20000400000 */
[----:B------:R-:W-:Y:S01]  /*9120*/  F2FP.SATFINITE.E4M3.F32.PACK_AB_MERGE_C R31, RZ, R31, RZ ;  /* 0x0000001fff1f723e */ /* 0x000fe200048070ff */
[----:B------:R0:W-:Y:S01]  /*9130*/  @!P4 STG.E.U8 desc[UR12][R14.64+0x68], R5 ;  /* 0x000068050e00c986 */ /* 0x0001e2000c10110c */
[C---:B------:R-:W-:Y:S01]  /*9140*/  ISETP.LT.OR P4, PT, R3.reuse, 0x72, !P3 ;  /* 0x000000720300780c */ /* 0x040fe20005f81670 */
[----:B------:R-:W-:Y:S01]  /*9150*/  FMUL R38, R38, R0 ;  /* 0x0000000026267220 */ /* 0x000fe20000400000 */
[----:B-1----:R-:W-:Y:S01]  /*9160*/  F2FP.SATFINITE.E4M3.F32.PACK_AB_MERGE_C R7, RZ, R142, RZ ;  /* 0x0000008eff07723e */ /* 0x002fe200048070ff */
        /* <DEDUP_REMOVED lines=9> */
[----:B0-----:R-:W-:Y:S01]  /*9200*/  F2FP.SATFINITE.E4M3.F32.PACK_AB_MERGE_C R5, RZ, R146, RZ ;  /* 0x00000092ff05723e */ /* 0x001fe200048070ff */
[-C--:B------:R-:W-:Y:S01]  /*9210*/  FMUL R41, R41, R0.reuse ;  /* 0x0000000029297220 */ /* 0x080fe20000400000 */
[C---:B------:R-:W-:Y:S01]  /*9220*/  ISETP.GE.AND P0, PT, R16.reuse, 0x49, PT ;  /* 0x000000491000780c */ /* 0x040fe20003f06270 */
[----:B------:R0:W-:Y:S01]  /*9230*/  @!P1 STG.E.U8 desc[UR12][R14.64+0x70], R17 ;  /* 0x000070110e009986 */ /* 0x0001e2000c10110c */
[----:B------:R-:W-:Y:S01]  /*9240*/  ISETP.GE.AND P1, PT, R16, 0x41, PT ;  /* 0x000000411000780c */ /* 0x000fe20003f26270 */
[-C--:B------:R-:W-:Y:S01]  /*9250*/  FMUL R42, R42, R0.reuse ;  /* 0x000000002a2a7220 */ /* 0x080fe20000400000 */
[----:B------:R-:W-:Y:S01]  /*9260*/  F2FP.SATFINITE.E4M3.F32.PACK_AB_MERGE_C R37, RZ, R37, RZ ;  /* 0x00000025ff25723e */ /* 0x000fe200048070ff */
[----:B------:R-:W-:Y:S01]  /*9270*/  @!P4 STG.E.U8 desc[UR12][R14.64+0x71], R145 ;  /* 0x000071910e00c986 */ /* 0x000fe2000c10110c */
[----:B------:R-:W-:Y:S01]  /*9280*/  ISETP.LT.OR P4, PT, R3, 0x79, !P3 ;  /* 0x000000790300780c */ /* 0x000fe20005f81670 */
[-C--:B------:R-:W-:Y:S01]  /*9290*/  FMUL R43, R43, R0.reuse ;  /* 0x000000002b2b7220 */ /* 0x080fe20000400000 */
[C---:B------:R-:W-:Y:S01]  /*92a0*/  ISETP.LT.OR P3, PT, R3.reuse, 0x7a, !P3 ;  /* 0x0000007a0300780c */ /* 0x040fe20005f61670 */
[----:B------:R2:W-:Y:S01]  /*92b0*/  @!P5 STG.E.U8 desc[UR12][R12.64+0x70], R5 ;  /* 0x000070050c00d986 */ /* 0x0005e2000c10110c */
[C---:B------:R-:W-:Y:S01]  /*92c0*/  ISETP.LT.OR P5, PT, R3.reuse, 0x79, !P2 ;  /* 0x000000790300780c */ /* 0x040fe200057a1670 */
[-C--:B------:R-:W-:Y:S01]  /*92d0*/  FMUL R44, R44, R0.reuse ;  /* 0x000000002c2c7220 */ /* 0x080fe20000400000 */
[C---:B------:R-:W-:Y:S01]  /*92e0*/  ISETP.LT.OR P2, PT, R3.reuse, 0x7a, !P2 ;  /* 0x0000007a0300780c */ /* 0x040fe20005741670 */
[----:B------:R-:W-:Y:S01]  /*92f0*/  @!P6 STG.E.U8 desc[UR12][R12.64+0x71], R147 ;  /* 0x000071930c00e986 */ /* 0x000fe2000c10110c */
[----:B------:R-:W-:Y:S01]  /*9300*/  ISETP.LT.OR P6, PT, R3, 0x1, !P1 ;  /* 0x000000010300780c */ /* 0x000fe20004fc1670 */
[----:B------:R-:W-:Y:S01]  /*9310*/  FMUL R45, R45, R0 ;  /* 0x000000002d2d7220 */ /* 0x000fe20000400000 */
[----:B-1----:R-:W-:Y:S01]  /*9320*/  F2FP.SATFINITE.E4M3.F32.PACK_AB_MERGE_C R7, RZ, R150, RZ ;  /* 0x00000096ff07723e */ /* 0x002fe200048070ff */
[----:B------:R-:W-:Y:S01]  /*9330*/  FMUL R46, R46, R0 ;  /* 0x000000002e2e7220 */ /* 0x000fe20000400000 */
[----:B0-----:R-:W-:Y:S01]  /*9340*/  F2FP.SATFINITE.E4M3.F32.PACK_AB_MERGE_C R17, RZ, R24, RZ ;  /* 0x00000018ff11723e */ /* 0x001fe200048070ff */
[----:B------:R-:W-:Y:S01]  /*9350*/  FMUL R47, R47, R0 ;  /* 0x000000002f2f7220 */ /* 0x000fe20000400000 */
[----:B------:R-:W-:Y:S01]  /*9360*/  F2FP.SATFINITE.E4M3.F32.PACK_AB_MERGE_C R39, RZ, R39, RZ ;  /* 0x00000027ff27723e */ /* 0x000fe200048070ff */
[----:B------:R-:W-:Y:S01]  /*9370*/  @!P3 STG.E.U8 desc[UR12][R14.64+0x79], R149 ;  /* 0x000079950e00b986 */ /* 0x000fe2000c10110c */
[----:B--2---:R-:W-:Y:S01]  /*9380*/  F2FP.SATFINITE.E4M3.F32.PACK_AB_MERGE_C R5, RZ, R148, RZ ;  /* 0x00000094ff05723e */ /* 0x004fe200048070ff */
[-C--:B------:R-:W-:Y:S01]  /*9390*/  FMUL R48, R48, R0.reuse ;  /* 0x0000000030307220 */ /* 0x080fe20000400000 */
        /* <DEDUP_REMOVED lines=18> */
[----:B0-----:R-:W-:Y:S01]  /*94c0*/  F2FP.SATFINITE.E4M3.F32.PACK_AB_MERGE_C R5, RZ, R26, RZ ;  /* 0x0000001aff05723e */ /* 0x001fe200048070ff */
[-C--:B------:R-:W-:Y:S01]  /*94d0*/  FMUL R54, R54, R0.reuse ;  /* 0x0000000036367220 */ /* 0x080fe20000400000 */
[----:B------:R-:W-:Y:S01]  /*94e0*/  F2FP.SATFINITE.E4M3.F32.PACK_AB_MERGE_C R49, RZ, R49, RZ ;  /* 0x00000031ff31723e */ /* 0x000fe200048070ff */
[----:B------:R-:W-:Y:S01]  /*94f0*/  @!P2 STG.E.U8 desc[UR12][R10.64+0x1], R25 ;  /* 0x000001190a00a986 */ /* 0x000fe2000c10110c */
[----:B------:R-:W-:Y:S01]  /*9500*/  ISETP.LT.OR P2, PT, R3, 0x11, !P0 ;  /* 0x000000110300780c */ /* 0x000fe20004741670 */
[----:B------:R-:W-:Y:S01]  /*9510*/  FMUL R55, R55, R0 ;  /* 0x0000000037377220 */ /* 0x000fe20000400000 */
[----:B-1----:R-:W-:Y:S01]  /*9520*/  F2FP.SATFINITE.E4M3.F32.PACK_AB_MERGE_C R7, RZ, R28, RZ ;  /* 0x0000001cff07723e */ /* 0x002fe200048070ff */
[----:B------:R0:W-:Y:S01]  /*9530*/  @!P3 STG.E.U8 desc[UR12][R8.64], R5 ;  /* 0x000000050800b986 */ /* 0x0001e2000c10110c */
[C---:B------:R-:W-:Y:S01]  /*9540*/  ISETP.LT.OR P3, PT, R3.reuse, 0x9, !P0 ;  /* 0x000000090300780c */ /* 0x040fe20004761670 */
[----:B------:R-:W-:Y:S01]  /*9550*/  FMUL R56, R56, R0 ;  /* 0x0000000038387220 */ /* 0x000fe20000400000 */
        /* <DEDUP_REMOVED lines=86> */
[----:B------:R-:W-:Y:S01]  /*9ac0*/  FMUL R80, R80, R0 ;  /* 0x0000000050507220 */ /* 0x000fe20000400000 */
[----:B--2---:R-:W-:Y:S01]  /*9ad0*/  F2FP.SATFINITE.E4M3.F32.PACK_AB_MERGE_C R13, RZ, R54, RZ ;  /* 0x00000036ff0d723e */ /* 0x004fe200048070ff */
[-C--:B------:R-:W-:Y:S01]  /*9ae0*/  FMUL R81, R81, R0.reuse ;  /* 0x0000000051517220 */ /* 0x080fe20000400000 */
        /* <DEDUP_REMOVED lines=14> */
[C---:B------:R-:W-:Y:S01]  /*9bd0*/  ISETP.LT.OR P4, PT, R3.reuse, 0x42, !P1 ;  /* 0x000000420300780c */ /* 0x040fe20004f81670 */
[----:B------:R-:W-:Y:S01]  /*9be0*/  FMUL R86, R86, R0 ;  /* 0x0000000056567220 */ /* 0x000fe20000400000 */
[----:B-1----:R-:W-:Y:S01]  /*9bf0*/  F2FP.SATFINITE.E4M3.F32.PACK_AB_MERGE_C R7, RZ, R52, RZ ;  /* 0x00000034ff07723e */ /* 0x002fe200048070ff */
[----:B------:R0:W-:Y:S01]  /*9c00*/  @!P3 STG.E.U8 desc[UR12][R8.64+0x30], R5 ;  /* 0x000030050800b986 */ /* 0x0001e2000c10110c */
[----:B------:R-:W-:Y:S01]  /*9c10*/  ISETP.LT.OR P3, PT, R3, 0x3a, !P0 ;  /* 0x0000003a0300780c */ /* 0x000fe20004761670 */
[----:B------:R-:W-:Y:S01]  /*9c20*/  FMUL R0, R87, R0 ;  /* 0x0000000057007220 */ /* 0x000fe20000400000 */
[----:B------:R-:W-:Y:S01]  /*9c30*/  F2FP.SATFINITE.E4M3.F32.PACK_AB_MERGE_C R81, RZ, R81, RZ ;  /* 0x00000051ff51723e */ /* 0x000fe200048070ff */
[----:B------:R1:W-:Y:S01]  /*9c40*/  @!P5 STG.E.U8 desc[UR12][R10.64+0x38], R7 ;  /* 0x000038070a00d986 */ /* 0x0003e2000c10110c */
[----:B------:R-:W-:-:S02]  /*9c50*/  ISETP.LT.OR P5, PT, R3, 0x41, !P0 ;  /* 0x000000410300780c */ /* 0x000fc400047a1670 */
[----:B------:R-:W-:Y:S01]  /*9c60*/  F2FP.SATFINITE.E4M3.F32.PACK_AB_MERGE_C R83, RZ, R83, RZ ;  /* 0x00000053ff53723e */ /* 0x000fe200048070ff */
[----:B------:R-:W-:Y:S01]  /*9c70*/  @!P6 STG.E.U8 desc[UR12][R10.64+0x39], R53 ;  /* 0x000039350a00e986 */ /* 0x000fe2000c10110c */
[C---:B------:R-:W-:Y:S02]  /*9c80*/  ISETP.LT.OR P6, PT, R3.reuse, 0x42, !P0 ;  /* 0x000000420300780c */ /* 0x040fe400047c1670 */
[----:B------:R-:W-:Y:S01]  /*9c90*/  F2FP.SATFINITE.E4M3.F32.PACK_AB_MERGE_C R85, RZ, R85, RZ ;  /* 0x00000055ff55723e */ /* 0x000fe200048070ff */
[----:B------:R2:W-:Y:S01]  /*9ca0*/  @!P2 STG.E.U8 desc[UR12][R8.64+0x38], R13 ;  /* 0x0000380d0800a986 */ /* 0x0005e2000c10110c */
[----:B------:R-:W-:Y:S02]  /*9cb0*/  ISETP.LT.OR P2, PT, R3, 0x41, !P1 ;  /* 0x000000410300780c */ /* 0x000fe40004f41670 */
[----:B0-----:R-:W-:Y:S01]  /*9cc0*/  F2FP.SATFINITE.E4M3.F32.PACK_AB_MERGE_C R5, RZ, R56, RZ ;  /* 0x00000038ff05723e */ /* 0x001fe200048070ff */
[----:B------:R-:W-:Y:S01]  /*9cd0*/  @!P3 STG.E.U8 desc[UR12][R8.64+0x39], R55 ;  /* 0x000039370800b986 */ /* 0x000fe2000c10110c */
[----:B-1----:R-:W-:-:S02]  /*9ce0*/  F2FP.SATFINITE.E4M3.F32.PACK_AB_MERGE_C R7, RZ, R58, RZ ;  /* 0x0000003aff07723e */ /* 0x002fc400048070ff */
[C---:B------:R-:W-:Y:S01]  /*9cf0*/  ISETP.LT.OR P3, PT, R3.reuse, 0x49, !P1 ;  /* 0x000000490300780c */ /* 0x040fe20004f61670 */
[----:B------:R-:W-:Y:S01]  /*9d00*/  @!P4 STG.E.U8 desc[UR12][R10.64+0x41], R57 ;  /* 0x000041390a00c986 */ /* 0x000fe2000c10110c */
[----:B------:R-:W-:Y:S02]  /*9d10*/  ISETP.LT.OR P4, PT, R3, 0x4a, !P1 ;  /* 0x0000004a0300780c */ /* 0x000fe40004f81670 */
[----:B--2---:R-:W-:-:S03]  /*9d20*/  F2FP.SATFINITE.E4M3.F32.PACK_AB_MERGE_C R13, RZ, R64, RZ ;  /* 0x00000040ff0d723e */ /* 0x004fc600048070ff */
[----:B------:R0:W-:Y:S01]  /*9d30*/  @!P2 STG.E.U8 desc[UR12][R10.64+0x40], R5 ;  /* 0x000040050a00a986 */ /* 0x0001e2000c10110c */
[----:B------:R-:W-:-:S03]  /*9d40*/  ISETP.LT.OR P2, PT, R3, 0x51, !P1 ;  /* 0x000000510300780c */ /* 0x000fc60004f41670 */
[----:B------:R1:W-:Y:S01]  /*9d50*/  @!P5 STG.E.U8 desc[UR12][R8.64+0x40], R7 ;  /* 0x000040070800d986 */ /* 0x0003e2000c10110c */
[----:B------:R-:W-:-:S03]  /*9d60*/  ISETP.LT.OR P5, PT, R3, 0x49, !P0 ;  /* 0x000000490300780c */ /* 0x000fc600047a1670 */
[----:B------:R-:W-:Y:S01]  /*9d70*/  @!P6 STG.E.U8 desc[UR12][R8.64+0x41], R59 ;  /* 0x0000413b0800e986 */ /* 0x000fe2000c10110c */
[C---:B------:R-:W-:Y:S02]  /*9d80*/  ISETP.LT.OR P6, PT, R3.reuse, 0x4a, !P0 ;  /* 0x0000004a0300780c */ /* 0x040fe400047c1670 */
[----:B0-----:R-:W-:Y:S01]  /*9d90*/  F2FP.SATFINITE.E4M3.F32.PACK_AB_MERGE_C R5, RZ, R60, RZ ;  /* 0x0000003cff05723e */ /* 0x001fe200048070ff */
[----:B------:R-:W-:Y:S01]  /*9da0*/  @!P4 STG.E.U8 desc[UR12][R10.64+0x49], R61 ;  /* 0x0000493d0a00c986 */ /* 0x000fe2000c10110c */
[C---:B------:R-:W-:Y:S02]  /*9db0*/  ISETP.LT.OR P4, PT, R3.reuse, 0x52, !P0 ;  /* 0x000000520300780c */ /* 0x040fe40004781670 */
[----:B-1----:R-:W-:Y:S01]  /*9dc0*/  F2FP.SATFINITE.E4M3.F32.PACK_AB_MERGE_C R7, RZ, R62, RZ ;  /* 0x0000003eff07723e */ /* 0x002fe200048070ff */
[----:B------:R0:W-:Y:S01]  /*9dd0*/  @!P3 STG.E.U8 desc[UR12][R10.64+0x48], R5 ;  /* 0x000048050a00b986 */ /* 0x0001e2000c10110c */
[----:B------:R-:W-:-:S03]  /*9de0*/  ISETP.LT.OR P3, PT, R3, 0x52, !P1 ;  /* 0x000000520300780c */ /* 0x000fc60004f61670 */
[----:B------:R1:W-:Y:S01]  /*9df0*/  @!P5 STG.E.U8 desc[UR12][R8.64+0x48], R7 ;  /* 0x000048070800d986 */ /* 0x0003e2000c10110c */
[----:B------:R-:W-:-:S03]  /*9e00*/  ISETP.LT.OR P5, PT, R3, 0x59, !P1 ;  /* 0x000000590300780c */ /* 0x000fc60004fa1670 */
[----:B------:R-:W-:Y:S01]  /*9e10*/  @!P6 STG.E.U8 desc[UR12][R8.64+0x49], R63 ;  /* 0x0000493f0800e986 */ /* 0x000fe2000c10110c */
[----:B------:R-:W-:-:S03]  /*9e20*/  ISETP.LT.OR P6, PT, R3, 0x5a, !P1 ;  /* 0x0000005a0300780c */ /* 0x000fc60004fc1670 */
[----:B------:R2:W-:Y:S01]  /*9e30*/  @!P2 STG.E.U8 desc[UR12][R10.64+0x50], R13 ;  /* 0x0000500d0a00a986 */ /* 0x0005e2000c10110c */
[C---:B------:R-:W-:Y:S02]  /*9e40*/  ISETP.LT.OR P2, PT, R3.reuse, 0x51, !P0 ;  /* 0x000000510300780c */ /* 0x040fe40004741670 */
[----:B0-----:R-:W-:Y:S01]  /*9e50*/  F2FP.SATFINITE.E4M3.F32.PACK_AB_MERGE_C R5, RZ, R66, RZ ;  /* 0x00000042ff05723e */ /* 0x001fe200048070ff */
[----:B------:R-:W-:Y:S01]  /*9e60*/  @!P3 STG.E.U8 desc[UR12][R10.64+0x51], R65 ;  /* 0x000051410a00b986 */ /* 0x000fe2000c10110c */
[----:B-1----:R-:W-:Y:S02]  /*9e70*/  F2FP.SATFINITE.E4M3.F32.PACK_AB_MERGE_C R7, RZ, R68, RZ ;  /* 0x00000044ff07723e */ /* 0x002fe400048070ff */
        /* <DEDUP_REMOVED lines=21> */
[----:B------:R-:W-:Y:S02]  /*9fd0*/  ISETP.LT.OR P6, PT, R3, 0x62, !P0 ;  /* 0x000000620300780c */ /* 0x000fe400047c1670 */
[----:B0-----:R-:W-:Y:S02]  /*9fe0*/  F2FP.SATFINITE.E4M3.F32.PACK_AB_MERGE_C R5, RZ, R76, RZ ;  /* 0x0000004cff05723e */ /* 0x001fe400048070ff */
[----:B-1----:R-:W-:Y:S02]  /*9ff0*/  F2FP.SATFINITE.E4M3.F32.PACK_AB_MERGE_C R7, RZ, R78, RZ ;  /* 0x0000004eff07723e */ /* 0x002fe400048070ff */
[----:B--2---:R-:W-:-:S07]  /*a000*/  F2FP.SATFINITE.E4M3.F32.PACK_AB_MERGE_C R13, RZ, R80, RZ ;  /* 0x00000050ff0d723e */ /* 0x004fce00048070ff */
[----:B------:R-:W-:Y:S01]  /*a010*/  @!P6 STG.E.U8 desc[UR12][R8.64+0x61], R75 ;  /* 0x0000614b0800e986 */ /* 0x000fe2000c10110c */
[----:B------:R-:W-:-:S03]  /*a020*/  ISETP.LT.OR P6, PT, R3, 0x71, !P1 ;  /* 0x000000710300780c */ /* 0x000fc60004fc1670 */
[----:B------:R0:W-:Y:S01]  /*a030*/  @!P2 STG.E.U8 desc[UR12][R10.64+0x68], R5 ;  /* 0x000068050a00a986 */ /* 0x0001e2000c10110c */
[----:B------:R-:W-:-:S03]  /*a040*/  ISETP.LT.OR P2, PT, R3, 0x72, !P1 ;  /* 0x000000720300780c */ /* 0x000fc60004f41670 */
[----:B------:R-:W-:Y:S01]  /*a050*/  @!P5 STG.E.U8 desc[UR12][R10.64+0x69], R77 ;  /* 0x0000694d0a00d986 */ /* 0x000fe2000c10110c */
[----:B------:R-:W-:-:S03]  /*a060*/  ISETP.LT.OR P5, PT, R3, 0x71, !P0 ;  /* 0x000000710300780c */ /* 0x000fc600047a1670 */
[----:B------:R1:W-:Y:S01]  /*a070*/  @!P3 STG.E.U8 desc[UR12][R8.64+0x68], R7 ;  /* 0x000068070800b986 */ /* 0x0003e2000c10110c */
[C---:B------:R-:W-:Y:S02]  /*a080*/  ISETP.LT.OR P3, PT, R3.reuse, 0x79, !P1 ;  /* 0x000000790300780c */ /* 0x040fe40004f61670 */
[C---:B------:R-:W-:Y:S01]  /*a090*/  ISETP.LT.OR P1, PT, R3.reuse, 0x7a, !P1 ;  /* 0x0000007a0300780c */ /* 0x040fe20004f21670 */
[----:B------:R-:W-:Y:S01]  /*a0a0*/  @!P4 STG.E.U8 desc[UR12][R8.64+0x69], R79 ;  /* 0x0000694f0800c986 */ /* 0x000fe2000c10110c */
[C---:B------:R-:W-:Y:S02]  /*a0b0*/  ISETP.LT.OR P4, PT, R3.reuse, 0x72, !P0 ;  /* 0x000000720300780c */ /* 0x040fe40004781670 */
[----:B0-----:R-:W-:Y:S01]  /*a0c0*/  F2FP.SATFINITE.E4M3.F32.PACK_AB_MERGE_C R5, RZ, R84, RZ ;  /* 0x00000054ff05723e */ /* 0x001fe200048070ff */
[----:B------:R0:W-:Y:S01]  /*a0d0*/  @!P6 STG.E.U8 desc[UR12][R10.64+0x70], R13 ;  /* 0x0000700d0a00e986 */ /* 0x0001e2000c10110c */
[C---:B------:R-:W-:Y:S02]  /*a0e0*/  ISETP.LT.OR P6, PT, R3.reuse, 0x79, !P0 ;  /* 0x000000790300780c */ /* 0x040fe400047c1670 */
[----:B------:R-:W-:Y:S01]  /*a0f0*/  ISETP.LT.OR P0, PT, R3, 0x7a, !P0 ;  /* 0x0000007a0300780c */ /* 0x000fe20004701670 */
[----:B------:R2:W-:Y:S01]  /*a100*/  @!P2 STG.E.U8 desc[UR12][R10.64+0x71], R81 ;  /* 0x000071510a00a986 */ /* 0x0005e2000c10110c */
[----:B------:R-:W-:-:S02]  /*a110*/  F2FP.SATFINITE.E4M3.F32.PACK_AB_MERGE_C R3, RZ, R82, RZ ;  /* 0x00000052ff03723e */ /* 0x000fc400048070ff */
[----:B-1----:R-:W-:-:S03]  /*a120*/  F2FP.SATFINITE.E4M3.F32.PACK_AB_MERGE_C R7, RZ, R86, RZ ;  /* 0x00000056ff07723e */ /* 0x002fc600048070ff */
[----:B------:R2:W-:Y:S01]  /*a130*/  @!P5 STG.E.U8 desc[UR12][R8.64+0x70], R3 ;  /* 0x000070030800d986 */ /* 0x0005e2000c10110c */
[----:B0-----:R-:W-:-:S03]  /*a140*/  F2FP.SATFINITE.E4M3.F32.PACK_AB_MERGE_C R13, RZ, R0, RZ ;  /* 0x00000000ff0d723e */ /* 0x001fc600048070ff */
[----:B------:R2:W-:Y:S04]  /*a150*/  @!P4 STG.E.U8 desc[UR12][R8.64+0x71], R83 ;  /* 0x000071530800c986 */ /* 0x0005e8000c10110c */
[----:B------:R2:W-:Y:S04]  /*a160*/  @!P3 STG.E.U8 desc[UR12][R10.64+0x78], R5 ;  /* 0x000078050a00b986 */ /* 0x0005e8000c10110c */
[----:B------:R2:W-:Y:S04]  /*a170*/  @!P1 STG.E.U8 desc[UR12][R10.64+0x79], R85 ;  /* 0x000079550a009986 */ /* 0x0005e8000c10110c */
[----:B------:R2:W-:Y:S01]  /*a180*/  @!P6 STG.E.U8 desc[UR12][R8.64+0x78], R7 ;  /* 0x000078070800e986 */ /* 0x0005e2000c10110c */
[----:B------:R-:W-:Y:S05]  /*a190*/  @P0 EXIT ;  /* 0x000000000000094d */ /* 0x000fea0003800000 */
[----:B------:R-:W-:Y:S01]  /*a1a0*/  STG.E.U8 desc[UR12][R8.64+0x79], R13 ;  /* 0x0000790d08007986 */ /* 0x000fe2000c10110c */
[----:B------:R-:W-:Y:S05]  /*a1b0*/  EXIT ;  /* 0x000000000000794d */ /* 0x000fea0003800000 */
.L_x_10:
[----:B------:R-:W-:-:S13]  /*a1c0*/  ISETP.NE.AND P0, PT, R6, RZ, PT ;  /* 0x000000ff0600720c */ /* 0x000fda0003f05270 */
[----:B------:R-:W-:Y:S05]  /*a1d0*/  @P0 EXIT ;  /* 0x000000000000094d */ /* 0x000fea0003800000 */
[----:B------:R-:W-:Y:S01]  /*a1e0*/  ELECT P0, URZ, PT ;  /* 0x00000000003f782f */ /* 0x000fe20003800000 */
[----:B------:R-:W-:-:S12]  /*a1f0*/  BSSY B0, `(.L_x_279) ;  /* 0x0000083000007945 */ /* 0x000fd80003800000 */
[----:B------:R-:W-:Y:S05]  /*a200*/  @!P0 BRA `(.L_x_280) ;  /* 0x0000000800048947 */ /* 0x000fea0003800000 */
[----:B------:R-:W-:Y:S02]  /*a210*/  ISETP.GE.AND P0, PT, R4, 0x1, PT ;  /* 0x000000010400780c */ /* 0x000fe40003f06270 */
[----:B------:R-:W-:-:S04]  /*a220*/  SHF.R.S32.HI R5, RZ, 0x1f, R8 ;  /* 0x0000001fff057819 */ /* 0x000fc80000011408 */
[----:B------:R-:W-:-:S07]  /*a230*/  LEA.HI R5, R5, R8, RZ, 0x7 ;  /* 0x0000000805057211 */ /* 0x000fce00078f38ff */
[----:B------:R-:W-:Y:S05]  /*a240*/  @!P0 BRA `(.L_x_280) ;  /* 0x0000000400f48947 */ /* 0x000fea0003800000 */
[----:B-1---5:R-:W0:Y:S01]  /*a250*/  S2R R0, SR_CTAID.X ;  /* 0x0000000000007919 */ /* 0x022e220000002500 */
[----:B------:R-:W-:Y:S01]  /*a260*/  LOP3.LUT R5, R5, 0xffffff80, RZ, 0xc0, !PT ;  /* 0xffffff8005057812 */ /* 0x000fe200078ec0ff */
[----:B------:R-:W-:Y:S01]  /*a270*/  ULDC UR4, c[0x0][0x384] ;  /* 0x0000e10000047ab9 */ /* 0x000fe20000000800 */
[C---:B------:R-:W-:Y:S01]  /*a280*/  LOP3.LUT P0, RZ, R8.reuse, 0x1f, RZ, 0xc0, !PT ;  /* 0x0000001f08ff7812 */ /* 0x040fe2000780c0ff */
[----:B------:R-:W1:Y:S01]  /*a290*/  S2R R10, SR_CTAID.Y ;  /* 0x00000000000a7919 */ /* 0x000e620000002600 */
[----:B------:R-:W-:Y:S01]  /*a2a0*/  ULDC UR5, c[0x0][0x388] ;  /* 0x0000e20000057ab9 */ /* 0x000fe20000000800 */
[----:B------:R-:W-:Y:S01]  /*a2b0*/  IMAD.IADD R5, R8, 0x1, -R5 ;  /* 0x0000000108057824 */ /* 0x000fe200078e0a05 */
[----:B------:R-:W-:Y:S01]  /*a2c0*/  LOP3.LUT R18, R3, 0x2, RZ, 0xfc, !PT ;  /* 0x0000000203127812 */ /* 0x000fe200078efcff */
[----:B------:R-:W-:Y:S01]  /*a2d0*/  VIADD R22, R4, 0x1 ;  /* 0x0000000104167836 */ /* 0x000fe20000000000 */
[----:B------:R-:W-:Y:S01]  /*a2e0*/  CS2R R6, SRZ ;  /* 0x0000000000067805 */ /* 0x000fe2000001ff00 */
[----:B---3--:R-:W-:Y:S01]  /*a2f0*/  IMAD.MOV.U32 R2, RZ, RZ, RZ ;  /* 0x000000ffff027224 */ /* 0x008fe200078e00ff */
[----:B------:R-:W-:-:S02]  /*a300*/  ISETP.NE.AND P1, PT, R5, RZ, PT ;  /* 0x000000ff0500720c */ /* 0x000fc40003f25270 */
[----:B------:R-:W-:Y:S02]  /*a310*/  CS2R R8, SRZ ;  /* 0x0000000000087805 */ /* 0x000fe4000001ff00 */
[----:B------:R-:W-:Y:S01]  /*a320*/  ISETP.NE.OR P0, PT, R5, RZ, !P0 ;  /* 0x000000ff0500720c */ /* 0x000fe20004705670 */
[----:B------:R-:W-:Y:S02]  /*a330*/  IMAD.MOV.U32 R5, RZ, RZ, 0x1 ;  /* 0x00000001ff057424 */ /* 0x000fe400078e00ff */
[----:B0-----:R-:W-:-:S04]  /*a340*/  IMAD.SHL.U32 R19, R0, 0x80, RZ ;  /* 0x0000008000137824 */ /* 0x001fc800078e00ff */
[----:B------:R-:W-:-:S04]  /*a350*/  IMAD.HI.U32 R0, R19, UR4, RZ ;  /* 0x0000000413007c27 */ /* 0x000fc8000f8e00ff */
[----:B-1----:R-:W-:Y:S01]  /*a360*/  IMAD.SHL.U32 R16, R10, 0x80, RZ ;  /* 0x000000800a107824 */ /* 0x002fe200078e00ff */
[----:B------:R-:W-:-:S07]  /*a370*/  SHF.R.U32.HI R0, RZ, UR5, R0 ;  /* 0x00000005ff007c19 */ /* 0x000fce0008011600 */
.L_x_284:
[----:B------:R-:W0:Y:S01]  /*a380*/  S2R R11, SR_CgaCtaId ;  /* 0x00000000000b7919 */ /* 0x000e220000008800 */
[----:B------:R-:W-:-:S04]  /*a390*/  MOV R10, 0x400 ;  /* 0x00000400000a7802 */ /* 0x000fc80000000f00 */
[----:B0-----:R-:W-:Y:S02]  /*a3a0*/  LEA R21, R11, R10, 0x18 ;  /* 0x0000000a0b157211 */ /* 0x001fe400078ec0ff */
[----:B------:R-:W-:-:S03]  /*a3b0*/  SHF.L.U32 R10, R5, 0x1f, RZ ;  /* 0x0000001f050a7819 */ /* 0x000fc600000006ff */
[----:B------:R-:W-:-:S07]  /*a3c0*/  IMAD R17, R2, 0x8, R21 ;  /* 0x0000000802117824 */ /* 0x000fce00078e0215 */
.L_x_281:
[----:B0-----:R0:W1:Y:S02]  /*a3d0*/  SYNCS.PHASECHK.TRANS64.TRYWAIT P2, [R17+URZ+0x38070], R10 ;  /* 0x0380700a110075a7 */ /* 0x001064000804017f */
[----:B-1----:R-:W-:Y:S05]  /*a3e0*/  @!P2 NANOSLEEP.SYNCS 0x989680 ;  /* 0x009896800000a95d */ /* 0x002fea0003900000 */
[----:B------:R-:W1:Y:S02]  /*a3f0*/  @!P2 SYNCS.PHASECHK.TRANS64 P2, [R17+URZ+0x38070], R10 ;  /* 0x0380700a1100a5a7 */ /* 0x000e64000804007f */
[----:B-1----:R-:W-:Y:S05]  /*a400*/  @!P2 BRA `(.L_x_281) ;  /* 0xfffffffc00f0a947 */ /* 0x002fea000383ffff */
[----:B0-----:R-:W0:Y:S02]  /*a410*/  @!P1 LDC R10, c[0x0][0x580] ;  /* 0x00016000ff0a9b82 */ /* 0x001e240000000800 */
[----:B0-----:R0:W-:Y:S02]  /*a420*/  @!P1 SYNCS.ARRIVE.TRANS64 RZ, [R17+URZ+0x38000], R10 ;  /* 0x0380000a11ff99a7 */ /* 0x0011e4000800003f */
[----:B0-----:R-:W-:-:S04]  /*a430*/  PRMT R10, R18, 0x9910, RZ ;  /* 0x00009910120a7816 */ /* 0x001fc800000000ff */
[----:B------:R-:W-:-:S13]  /*a440*/  ISETP.NE.AND P2, PT, R10, 0x2, PT ;  /* 0x000000020a00780c */ /* 0x000fda0003f45270 */
[----:B------:R-:W-:Y:S05]  /*a450*/  @P2 BRA `(.L_x_282) ;  /* 0x0000000000042947 */ /* 0x000fea0003800000 */
[----:B------:R-:W-:Y:S01]  /*a460*/  BPT.TRAP 0x1 ;  /* 0x000000040000795c */ /* 0x000fe20000300000 */
.L_x_282:
[----:B------:R-:W-:Y:S05]  /*a470*/  @P0 BRA `(.L_x_283) ;  /* 0x0000000000040947 */ /* 0x000fea0003800000 */
[----:B------:R-:W-:Y:S01]  /*a480*/  BPT.TRAP 0x1 ;  /* 0x000000040000795c */ /* 0x000fe20000300000 */
.L_x_283:
[----:B------:R-:W0:Y:S01]  /*a490*/  LDC R12, c[0x0][0x380] ;  /* 0x0000e000ff0c7b82 */ /* 0x000e220000000800 */
[----:B------:R-:W-:Y:S01]  /*a4a0*/  R2UR UR4, R0 ;  /* 0x00000000000472ca */ /* 0x000fe200000e0000 */
[----:B------:R-:W-:Y:S01]  /*a4b0*/  ULDC UR14, c[0x0][0x38c] ;  /* 0x0000e300000e7ab9 */ /* 0x000fe20000000800 */
[----:B------:R-:W-:Y:S01]  /*a4c0*/  R2UR UR13, R19 ;  /* 0x00000000130d72ca */ /* 0x000fe200000e0000 */
[----:B------:R-:W-:Y:S01]  /*a4d0*/  UISETP.NE.AND UP0, UPT, UR14, 0x1, UPT ;  /* 0x000000010e00788c */ /* 0x000fe2000bf05270 */
[----:B------:R-:W-:Y:S01]  /*a4e0*/  R2UR UR10, R21 ;  /* 0x00000000150a72ca */ /* 0x000fe200000e0000 */
[----:B------:R-:W-:Y:S01]  /*a4f0*/  ULDC UR23, c[0x0][0x398] ;  /* 0x0000e60000177ab9 */ /* 0x000fe20000000800 */
[----:B------:R-:W-:Y:S01]  /*a500*/  R2UR UR16, R2 ;  /* 0x00000000021072ca */ /* 0x000fe200000e0000 */
[----:B------:R-:W1:Y:S01]  /*a510*/  LDC.64 R10, c[0x0][0x3f8] ;  /* 0x0000fe00ff0a7b82 */ /* 0x000e620000000a00 */
[----:B------:R-:W-:Y:S01]  /*a520*/  R2UR UR18, R8 ;  /* 0x00000000081272ca */ /* 0x000fe200000e0000 */
[----:B------:R-:W-:Y:S01]  /*a530*/  ULDC UR12, c[0x0][0x3ec] ;  /* 0x0000fb00000c7ab9 */ /* 0x000fe20000000800 */
[----:B------:R-:W-:Y:S01]  /*a540*/  R2UR UR17, R17 ;  /* 0x00000000111172ca */ /* 0x000fe200000e0000 */
[----:B------:R-:W-:Y:S01]  /*a550*/  VIADD R22, R22, 0xffffffff ;  /* 0xffffffff16167836 */ /* 0x000fe20000000000 */
[----:B------:R-:W-:Y:S01]  /*a560*/  ULDC.64 UR26, c[0x0][0x198] ;  /* 0x00006600001a7ab9 */ /* 0x000fe20000000a00 */
[----:B------:R-:W-:Y:S01]  /*a570*/  ULDC.64 UR20, c[0x0][0x3f0] ;  /* 0x0000fc0000147ab9 */ /* 0x000fe20000000a00 */
[----:B------:R-:W-:Y:S01]  /*a580*/  @UP0 ULDC.64 UR8, c[0x0][0x390] ;  /* 0x0000e40000080ab9 */ /* 0x000fe20000000a00 */
[----:B------:R-:W1:Y:S01]  /*a590*/  LDC.64 R14, c[0x0][0x3d0] ;  /* 0x0000f400ff0e7b82 */ /* 0x000e620000000a00 */
[----:B------:R-:W-:Y:S01]  /*a5a0*/  ISETP.GT.AND P6, PT, R22, 0x1, PT ;  /* 0x000000011600780c */ /* 0x000fe20003fc4270 */
[----:B------:R-:W-:Y:S01]  /*a5b0*/  VIADD R2, R2, 0x1 ;  /* 0x0000000102027836 */ /* 0x000fe20000000000 */
[----:B------:R-:W-:Y:S01]  /*a5c0*/  UMOV UR24, 0x0 ;  /* 0x0000000000187882 */ /* 0x000fe20000000000 */
[----:B------:R-:W-:-:S02]  /*a5d0*/  ULEA UR16, UR16, UR10, 0xd ;  /* 0x0000000a10107291 */ /* 0x000fc4000f8e683f */
[----:B------:R-:W-:Y:S01]  /*a5e0*/  USHF.L.U32 UR18, UR18, 0x6, URZ ;  /* 0x0000000612127899 */ /* 0x000fe2000800063f */
[----:B------:R-:W-:Y:S01]  /*a5f0*/  ISETP.NE.AND P5, PT, R2, 0xe, PT ;  /* 0x0000000e0200780c */ /* 0x000fe20003fa5270 */
[----:B------:R-:W2:Y:S01]  /*a600*/  LDC.64 R20, c[0x0][0x3e0] ;  /* 0x0000f800ff147b82 */ /* 0x000ea20000000a00 */
[----:B0-----:R-:W-:Y:S01]  /*a610*/  ISETP.NE.AND P2, PT, R12, 0x1, PT ;  /* 0x000000010c00780c */ /* 0x001fe20003f45270 */
[----:B------:R-:W-:Y:S01]  /*a620*/  UIADD3 UR17, UR17, 0x38000, URZ ;  /* 0x0003800011117890 */ /* 0x000fe2000fffe03f */
[----:B------:R-:W-:Y:S01]  /*a630*/  SEL R2, R2, RZ, P5 ;  /* 0x000000ff02027207 */ /* 0x000fe20002800000 */
[----:B------:R-:W-:-:S10]  /*a640*/  UMOV UR25, 0x10000000 ;  /* 0x1000000000197882 */ /* 0x000fd40000000000 */
[----:B------:R-:W-:Y:S01]  /*a650*/  @P2 IMAD.U32 R13, RZ, RZ, UR4 ;  /* 0x00000004ff0d2e24 */ /* 0x000fe2000f8e00ff */
[----:B------:R-:W-:Y:S01]  /*a660*/  ULDC.64 UR4, c[0x0][0x3c8] ;  /* 0x0000f20000047ab9 */ /* 0x000fe20000000a00 */
[----:B-1----:R-:W-:Y:S02]  /*a670*/  IMAD R11, R7, R14, R11 ;  /* 0x0000000e070b7224 */ /* 0x002fe400078e020b */
[----:B------:R-:W-:Y:S01]  /*a680*/  IMAD R10, R9, UR5, R10 ;  /* 0x00000005090a7c24 */ /* 0x000fe2000f8e020a */
[----:B------:R-:W-:Y:S02]  /*a690*/  @P2 R2UR UR13, R13 ;  /* 0x000000000d0d22ca */ /* 0x000fe400000e0000 */
[----:B------:R-:W0:Y:S01]  /*a6a0*/  LDC R13, c[0x0][0x400] ;  /* 0x00010000ff0d7b82 */ /* 0x000e220000000800 */
[----:B------:R-:W-:Y:S02]  /*a6b0*/  IMAD.U32 R11, R11, 0x20, R10 ;  /* 0x000000200b0b7824 */ /* 0x000fe400078e000a */
[----:B------:R-:W-:-:S05]  /*a6c0*/  VIADD R10, R8, 0x1 ;  /* 0x00000001080a7836 */ /* 0x000fca0000000000 */
[----:B------:R-:W-:-:S03]  /*a6d0*/  ISETP.NE.AND P2, PT, R10, UR15, PT ;  /* 0x0000000f0a007c0c */ /* 0x000fc6000bf45270 */
[----:B------:R-:W-:Y:S02]  /*a6e0*/  UIMAD.WIDE.U32 UR6, UR13, UR8, URZ ;  /* 0x000000080d0672a5 */ /* 0x000fe4000f8e003f */
[----:B------:R-:W-:Y:S01]  /*a6f0*/  UMOV UR5, UR13 ;  /* 0x0000000d00057c82 */ /* 0x000fe20008000000 */
[----:B------:R-:W-:Y:S02]  /*a700*/  UIADD3 UR6, UP1, UR26, 0xf0, URZ ;  /* 0x000000f01a067890 */ /* 0x000fe4000ff3e03f */
[----:B------:R-:W-:Y:S02]  /*a710*/  @UP0 USHF.R.U32.HI UR5, URZ, UR9, UR7 ;  /* 0x000000093f050299 */ /* 0x000fe40008011607 */
[----:B------:R-:W-:Y:S02]  /*a720*/  UIADD3 UR7, -UR13, URZ, URZ ;  /* 0x0000003f0d077290 */ /* 0x000fe4000fffe13f */
[----:B------:R-:W-:Y:S01]  /*a730*/  UISETP.NE.AND UP0, UPT, UR23, 0x1, UPT ;  /* 0x000000011700788c */ /* 0x000fe2000bf05270 */
[----:B------:R-:W-:-:S02]  /*a740*/  ULDC.64 UR8, c[0x0][0x3c0] ;  /* 0x0000f00000087ab9 */ /* 0x000fc40000000a00 */
[----:B------:R-:W-:Y:S01]  /*a750*/  UMOV UR22, UR5 ;  /* 0x0000000500167c82 */ /* 0x000fe20008000000 */
[----:B0-----:R-:W-:Y:S01]  /*a760*/  IMAD R8, R6, R15, R13 ;  /* 0x0000000f06087224 */ /* 0x001fe200078e020d */
[----:B------:R-:W-:Y:S01]  /*a770*/  UIADD3 UR26, UP2, UR26, 0x270, URZ ;  /* 0x000002701a1a7890 */ /* 0x000fe2000ff5e03f */
[----:B------:R-:W-:Y:S02]  /*a780*/  VIADD R13, R9, 0x1 ;  /* 0x00000001090d7836 */ /* 0x000fe40000000000 */
[----:B------:R-:W-:Y:S01]  /*a790*/  IMAD R12, R12, UR7, R19 ;  /* 0x000000070c0c7c24 */ /* 0x000fe2000f8e0213 */
[----:B------:R-:W-:Y:S01]  /*a7a0*/  UIADD3 UR7, -UR5, URZ, URZ ;  /* 0x0000003f05077290 */ /* 0x000fe2000fffe13f */
[----:B------:R-:W-:Y:S01]  /*a7b0*/  @P2 IMAD.MOV R13, RZ, RZ, R9 ;  /* 0x000000ffff0d2224 */ /* 0x000fe200078e0209 */
[----:B------:R-:W-:Y:S01]  /*a7c0*/  @UP0 ULDC UR10, c[0x0][0x39c] ;  /* 0x0000e700000a0ab9 */ /* 0x000fe20000000800 */
[----:B------:R-:W-:Y:S01]  /*a7d0*/  IMAD.U32 R8, R8, 0x400, R11 ;  /* 0x0000040008087824 */ /* 0x000fe200078e000b */
[----:B------:R-:W-:Y:S01]  /*a7e0*/  R2UR UR19, R12 ;  /* 0x000000000c1372ca */ /* 0x000fe200000e0000 */
[----:B------:R-:W-:Y:S01]  /*a7f0*/  UIMAD.WIDE.U32 UR10, UR5, UR10, URZ ;  /* 0x0000000a050a72a5 */ /* 0x000fe2000f8e003f */
[----:B--2---:R-:W-:Y:S01]  /*a800*/  ISETP.NE.AND P3, PT, R13, R20, PT ;  /* 0x000000140d00720c */ /* 0x004fe20003f65270 */
[----:B------:R-:W-:Y:S01]  /*a810*/  @UP0 ULDC UR29, c[0x0][0x3a0] ;  /* 0x0000e800001d0ab9 */ /* 0x000fe20000000800 */
[----:B------:R-:W-:Y:S01]  /*a820*/  R2UR UR28, R8 ;  /* 0x00000000081c72ca */ /* 0x000fe200000e0000 */
[----:B------:R-:W-:Y:S01]  /*a830*/  @UP0 USHF.R.U32.HI UR22, URZ, UR29, UR11 ;  /* 0x0000001d3f160299 */ /* 0x000fe2000801160b */
[C---:B------:R-:W-:Y:S01]  /*a840*/  VIADD R12, R7.reuse, 0x1 ;  /* 0x00000001070c7836 */ /* 0x040fe20000000000 */
[----:B------:R-:W-:Y:S01]  /*a850*/  UIMAD UR7, UR14, UR7, UR13 ;  /* 0x000000070e0772a4 */ /* 0x000fe2000f8e020d */
[----:B------:R-:W-:Y:S01]  /*a860*/  R2UR UR13, R7 ;  /* 0x00000000070d72ca */ /* 0x000fe200000e0000 */
[----:B------:R-:W-:Y:S01]  /*a870*/  UMOV UR10, UR18 ;  /* 0x00000012000a7c82 */ /* 0x000fe20008000000 */
[----:B------:R-:W-:Y:S01]  /*a880*/  R2UR UR11, R16 ;  /* 0x00000000100b72ca */ /* 0x000fe200000e0000 */
[----:B------:R-:W-:Y:S01]  /*a890*/  UIMAD UR20, UR7, UR9, UR20 ;  /* 0x00000009071472a4 */ /* 0x000fe2000f8e0214 */
[C---:B------:R-:W-:Y:S01]  /*a8a0*/  R2UR UR14, R6.reuse ;  /* 0x00000000060e72ca */ /* 0x040fe200000e0000 */
[----:B------:R-:W-:Y:S01]  /*a8b0*/  UIMAD UR19, UR19, UR8, UR12 ;  /* 0x00000008131372a4 */ /* 0x000fe2000f8e020c */
[----:B------:R-:W-:Y:S01]  /*a8c0*/  R2UR UR12, R9 ;  /* 0x00000000090c72ca */ /* 0x000fe200000e0000 */
[----:B------:R-:W-:Y:S01]  /*a8d0*/  UIADD3 UR8, -UR22, URZ, URZ ;  /* 0x0000003f16087290 */ /* 0x000fe2000fffe13f */
[----:B------:R-:W-:Y:S01]  /*a8e0*/  @P3 IMAD.MOV R12, RZ, RZ, R7 ;  /* 0x000000ffff0c3224 */ /* 0x000fe200078e0207 */
[----:B------:R-:W-:Y:S01]  /*a8f0*/  UIADD3.X UR7, URZ, UR27, URZ, UP1, !UPT ;  /* 0x0000001b3f077290 */ /* 0x000fe20008ffe43f */
[----:B------:R-:W-:Y:S01]  /*a900*/  SEL R8, RZ, 0x1, P5 ;  /* 0x00000001ff087807 */ /* 0x000fe20002800000 */
[----:B------:R-:W-:Y:S01]  /*a910*/  UIMAD UR5, UR23, UR8, UR5 ;  /* 0x00000008170572a4 */ /* 0x000fe2000f8e0205 */
[----:B------:R-:W-:Y:S01]  /*a920*/  VIADD R11, R6, 0x1 ;  /* 0x00000001060b7836 */ /* 0x000fe20000000000 */
[----:B------:R-:W-:Y:S01]  /*a930*/  ISETP.NE.AND P4, PT, R12, R21, PT ;  /* 0x000000150c00720c */ /* 0x000fe20003f85270 */
[----:B------:R-:W-:Y:S01]  /*a940*/  UIADD3 UR8, UR16, 0x1c000, URZ ;  /* 0x0001c00010087890 */ /* 0x000fe2000fffe03f */
[----:B------:R-:W-:Y:S01]  /*a950*/  LOP3.LUT R5, R5, R8, RZ, 0x3c, !PT ;  /* 0x0000000805057212 */ /* 0x000fe200078e3cff */
[----:B------:R-:W-:Y:S01]  /*a960*/  UIMAD UR21, UR5, UR4, UR21 ;  /* 0x00000004051572a4 */ /* 0x000fe2000f8e0215 */
[----:B------:R-:W-:Y:S01]  /*a970*/  SEL R8, R10, RZ, P2 ;  /* 0x000000ff0a087207 */ /* 0x000fe20001000000 */
[----:B------:R-:W-:Y:S01]  /*a980*/  UPRMT UR4, UR28, 0x5410, URZ ;  /* 0x000054101c047896 */ /* 0x000fe2000800003f */
[----:B------:R-:W-:Y:S01]  /*a990*/  SEL R9, R13, RZ, P3 ;  /* 0x000000ff0d097207 */ /* 0x000fe20001800000 */
[----:B------:R-:W-:Y:S01]  /*a9a0*/  UIADD3.X UR27, URZ, UR27, URZ, UP2, !UPT ;  /* 0x0000001b3f1b7290 */ /* 0x000fe200097fe43f */
[----:B------:R-:W-:Y:S01]  /*a9b0*/  SEL R7, R12, RZ, P4 ;  /* 0x000000ff0c077207 */ /* 0x000fe20002000000 */
[----:B------:R-:W-:-:S04]  /*a9c0*/  UMOV UR9, UR17 ;  /* 0x0000001100097c82 */ /* 0x000fc80008000000 */
[----:B------:R-:W-:Y:S01]  /*a9d0*/  @P4 IMAD.MOV R11, RZ, RZ, R6 ;  /* 0x000000ffff0b4224 */ /* 0x000fe200078e0206 */
[----:B------:R0:W-:Y:S03]  /*a9e0*/  UTMALDG.5D.IM2COL [UR16], [UR6], UR4 ;  /* 0x00000010060073b4 */ /* 0x0001e60008060004 */
[----:B------:R-:W-:Y:S01]  /*a9f0*/  IMAD.MOV.U32 R6, RZ, RZ, R11 ;  /* 0x000000ffff067224 */ /* 0x000fe200078e000b */
[----:B------:R0:W-:Y:S02]  /*aa00*/  UTMALDG.5D [UR8], [UR26], desc[UR24] ;  /* 0x000018081a0075b4 */ /* 0x0001e40008021000 */
[----:B0-----:R-:W-:Y:S05]  /*aa10*/  @P6 BRA `(.L_x_284) ;  /* 0xfffffff800586947 */ /* 0x001fea000383ffff */
.L_x_280:
[----:B------:R-:W-:Y:S05]  /*aa20*/  BSYNC B0 ;  /* 0x0000000000007941 */ /* 0x000fea0003800000 */
.L_x_279:
[----:B------:R-:W-:Y:S01]  /*aa30*/  ISETP.GE.U32.AND P0, PT, R4, 0xe, PT ;  /* 0x0000000e0400780c */ /* 0x000fe20003f06070 */
[----:B-1---5:R-:W-:-:S12]  /*aa40*/  IMAD.MOV.U32 R0, RZ, RZ, 0x1 ;  /* 0x00000001ff007424 */ /* 0x022fd800078e00ff */
[----:B------:R-:W-:Y:S05]  /*aa50*/  @!P0 BRA `(.L_x_285) ;  /* 0x00000000001c8947 */ /* 0x000fea0003800000 */
[----:B------:R-:W-:-:S05]  /*aa60*/  SHF.R.U32.HI R6, RZ, 0x1, R4 ;  /* 0x00000001ff067819 */ /* 0x000fca0000011604 */
[----:B------:R-:W-:-:S05]  /*aa70*/  IMAD.WIDE.U32 R6, R6, -0x6db6db6d, RZ ;  /* 0x9249249306067825 */ /* 0x000fca00078e00ff */
[----:B------:R-:W-:-:S04]  /*aa80*/  SHF.R.U32.HI R0, RZ, 0x2, R7 ;  /* 0x00000002ff007819 */ /* 0x000fc80000011607 */
[----:B------:R-:W-:-:S04]  /*aa90*/  LOP3.LUT R0, R0, 0x1, RZ, 0xc0, !PT ;  /* 0x0000000100007812 */ /* 0x000fc800078ec0ff */
[----:B------:R-:W-:-:S04]  /*aaa0*/  ISETP.NE.U32.AND P0, PT, R0, 0x1, PT ;  /* 0x000000010000780c */ /* 0x000fc80003f05070 */
[----:B------:R-:W-:-:S04]  /*aab0*/  ISETP.NE.U32.AND.EX P0, PT, RZ, RZ, PT, P0 ;  /* 0x000000ffff00720c */ /* 0x000fc80003f05100 */
[----:B------:R-:W-:-:S09]  /*aac0*/  SEL R0, RZ, 0x1, !P0 ;  /* 0x00000001ff007807 */ /* 0x000fd20004000000 */
.L_x_285:
[----:B------:R-:W-:Y:S05]  /*aad0*/  WARPSYNC.ALL ;  /* 0x0000000000007948 */ /* 0x000fea0003800000 */
[----:B------:R-:W-:-:S13]  /*aae0*/  ELECT P0, URZ, PT ;  /* 0x00000000003f782f */ /* 0x000fda0003800000 */
[----:B------:R-:W-:Y:S05]  /*aaf0*/  @!P0 EXIT ;  /* 0x000000000000894d */ /* 0x000fea0003800000 */
[----:B------:R-:W-:-:S04]  /*ab00*/  LOP3.LUT R3, R3, 0x2, RZ, 0xfc, !PT ;  /* 0x0000000203037812 */ /* 0x000fc800078efcff */
[----:B------:R-:W-:-:S13]  /*ab10*/  ISETP.NE.AND P0, PT, R3, 0x3, PT ;  /* 0x000000030300780c */ /* 0x000fda0003f05270 */
[----:B------:R-:W-:Y:S05]  /*ab20*/  @!P0 BRA `(.L_x_286) ;  /* 0x0000000000048947 */ /* 0x000fea0003800000 */
[----:B------:R-:W-:Y:S01]  /*ab30*/  BPT.TRAP 0x1 ;  /* 0x000000040000795c */ /* 0x000fe20000300000 */
.L_x_286:
[----:B------:R-:W0:Y:S01]  /*ab40*/  S2R R5, SR_CgaCtaId ;  /* 0x0000000000057919 */ /* 0x000e220000008800 */
[----:B---3--:R-:W-:-:S05]  /*ab50*/  SHF.R.U32.HI R2, RZ, 0x1, R4 ;  /* 0x00000001ff027819 */ /* 0x008fca0000011604 */
[----:B------:R-:W-:Y:S01]  /*ab60*/  IMAD.WIDE.U32 R2, R2, -0x6db6db6d, RZ ;  /* 0x9249249302027825 */ /* 0x000fe200078e00ff */
[----:B------:R-:W-:-:S04]  /*ab70*/  MOV R2, 0x400 ;  /* 0x0000040000027802 */ /* 0x000fc80000000f00 */
[----:B------:R-:W-:-:S05]  /*ab80*/  SHF.R.U32.HI R3, RZ, 0x2, R3 ;  /* 0x00000002ff037819 */ /* 0x000fca0000011603 */
[----:B------:R-:W-:Y:S01]  /*ab90*/  IMAD R4, R3, -0xe, R4 ;  /* 0xfffffff203047824 */ /* 0x000fe200078e0204 */
[----:B0-----:R-:W-:Y:S02]  /*aba0*/  LEA R2, R5, R2, 0x18 ;  /* 0x0000000205027211 */ /* 0x001fe400078ec0ff */
[----:B------:R-:W-:-:S03]  /*abb0*/  SHF.L.U32 R5, R0, 0x1f, RZ ;  /* 0x0000001f00057819 */ /* 0x000fc600000006ff */
[----:B------:R-:W-:-:S04]  /*abc0*/  VIADD R3, R2, 0x38070 ;  /* 0x0003807002037836 */ /* 0x000fc80000000000 */
[----:B------:R-:W-:-:S07]  /*abd0*/  IMAD R2, R4, 0x8, R3 ;  /* 0x0000000804027824 */ /* 0x000fce00078e0203 */
.L_x_287:
[----:B0-----:R0:W1:Y:S02]  /*abe0*/  SYNCS.PHASECHK.TRANS64.TRYWAIT P0, [R2+URZ], R5 ;  /* 0x00000005020075a7 */ /* 0x001064000800017f */
[----:B-1----:R-:W-:Y:S05]  /*abf0*/  @!P0 NANOSLEEP.SYNCS 0x989680 ;  /* 0x009896800000895d */ /* 0x002fea0003900000 */
[----:B------:R-:W1:Y:S02]  /*ac00*/  @!P0 SYNCS.PHASECHK.TRANS64 P0, [R2+URZ], R5 ;  /* 0x00000005020085a7 */ /* 0x000e64000800007f */
[----:B-1----:R-:W-:Y:S05]  /*ac10*/  @!P0 BRA `(.L_x_287) ;  /* 0xfffffffc00f08947 */ /* 0x002fea000383ffff */
[----:B------:R-:W-:-:S05]  /*ac20*/  VIADD R4, R4, 0x1 ;  /* 0x0000000104047836 */ /* 0x000fca0000000000 */
[----:B------:R-:W-:-:S04]  /*ac30*/  ISETP.NE.AND P0, PT, R4, 0xe, PT ;  /* 0x0000000e0400780c */ /* 0x000fc80003f05270 */
[----:B0-----:R-:W-:Y:S02]  /*ac40*/  SEL R5, RZ, 0x1, P0 ;  /* 0x00000001ff057807 */ /* 0x001fe40000000000 */
[----:B------:R-:W-:Y:S02]  /*ac50*/  SEL R4, R4, RZ, P0 ;  /* 0x000000ff04047207 */ /* 0x000fe40000000000 */
[----:B------:R-:W-:-:S03]  /*ac60*/  LOP3.LUT R7, R0, R5, RZ, 0x3c, !PT ;  /* 0x0000000500077212 */ /* 0x000fc600078e3cff */
[----:B------:R-:W-:Y:S01]  /*ac70*/  IMAD R0, R4, 0x8, R3 ;  /* 0x0000000804007824 */ /* 0x000fe200078e0203 */
[----:B------:R-:W-:-:S07]  /*ac80*/  SHF.L.U32 R5, R7, 0x1f, RZ ;  /* 0x0000001f07057819 */ /* 0x000fce00000006ff */
.L_x_288:
        /* <DEDUP_REMOVED lines=11> */
.L_x_289:
        /* <DEDUP_REMOVED lines=11> */
.L_x_290:
        /* <DEDUP_REMOVED lines=11> */
.L_x_291:
        /* <DEDUP_REMOVED lines=11> */
.L_x_292:
        /* <DEDUP_REMOVED lines=11> */
.L_x_293:
        /* <DEDUP_REMOVED lines=11> */
.L_x_294:
        /* <DEDUP_REMOVED lines=11> */
.L_x_295:
        /* <DEDUP_REMOVED lines=11> */
.L_x_296:
        /* <DEDUP_REMOVED lines=11> */
.L_x_297:
        /* <DEDUP_REMOVED lines=11> */
.L_x_298:
        /* <DEDUP_REMOVED lines=11> */
.L_x_299:
        /* <DEDUP_REMOVED lines=11> */
.L_x_300:
[----:B0-----:R0:W1:Y:S02]  /*b4d0*/  SYNCS.PHASECHK.TRANS64.TRYWAIT P0, [R4+URZ], R3 ;  /* 0x00000003040075a7 */ /* 0x001064000800017f */
[----:B-1----:R-:W-:Y:S05]  /*b4e0*/  @!P0 NANOSLEEP.SYNCS 0x989680 ;  /* 0x009896800000895d */ /* 0x002fea0003900000 */
[----:B------:R-:W1:Y:S02]  /*b4f0*/  @!P0 SYNCS.PHASECHK.TRANS64 P0, [R4+URZ], R3 ;  /* 0x00000003040085a7 */ /* 0x000e64000800007f */
[----:B-1----:R-:W-:Y:S05]  /*b500*/  @P0 EXIT ;  /* 0x000000000000094d */ /* 0x002fea0003800000 */
[----:B------:R-:W-:Y:S05]  /*b510*/  BRA `(.L_x_300) ;  /* 0xfffffffc00ec7947 */ /* 0x000fea000383ffff */
.L_x_301:
[----:B------:R-:W-:-:S00]  /*b520*/  BRA `(.L_x_301) ;  /* 0xfffffffc00fc7947 */ /* 0x000fc0000383ffff */
[----:B------:R-:W-:-:S00]  /*b530*/  NOP ;  /* 0x0000000000007918 */ /* 0x000fc00000000000 */
        /* <DEDUP_REMOVED lines=12> */
.L_x_302:


//--------------------- .nv.shared._ZN7cutlass13device_kernelINS_4conv6kernel13ConvUniversalINS1_16ConvProblemShapeILNS1_8OperatorE0ELi3EEENS1_10collective14CollectiveConvINS1_46MainloopSm90TmaGmmaWarpSpecializedImplicitGemmILS5_0ELi14ELi3EN4cute5tupleIJNSA_1CILi1EEESD_SD_EEENS1_36KernelImplicitTmaWarpSpecializedSm90ELi1EEENSB_IJNSC_ILi128EEESH_NSB_IJNSC_ILi64EEEEEEEEENS_12float_e4m3_tESL_NSA_8TiledMMAINSA_8MMA_AtomIJNSA_4SM904GMMA31MMA_64x128x32_F32E4M3E4M3_SS_TNILNSP_7ScaleInE1ELSR_1EEEEEENSA_6LayoutISE_NSB_IJNSC_ILi0EEESV_SV_EEEEENSB_IJNSA_10UnderscoreESY_SY_EEEEENS7_6detail26Sm90ImplicitGemmTileTraitsINSA_20SM90_TMA_LOAD_IM2COLENSA_14ComposedLayoutINSA_7SwizzleILi2ELi4ELi3EEENSA_18smem_ptr_flag_bitsILi8EEENSU_INSB_IJNSB_IJNSC_ILi8EEENSC_ILi16EEEEEENSB_IJSI_SD_EEENSB_IJSD_NSC_ILi14EEEEEEEEENSB_IJNSB_IJSI_NSC_ILi512EEEEEENSB_IJSD_SV_EEENSB_IJSV_NSC_ILi8192EEEEEEEEEEEEEvEENS12_INSA_13SM90_TMA_LOADES1N_vEEEENS_8epilogue10collective6detail29Sm90TmaWarpSpecializedAdapterINS1T_15DefaultEpilogueISL_NSB_IJNSB_IJllllEEESD_SV_EEES1Y_NS1S_6thread17LinearCombinationISL_Li1EffLNS1Z_9ScaleType4KindE0ELNS_15FloatRoundStyleE2ESL_EENS_4gemm15EpilogueDefaultEEEEEvvEEEEvNT_6ParamsE --------------------------
	.section	.nv.shared._ZN7cutlass13device_kernelINS_4conv6kernel13ConvUniversalINS1_16ConvProblemShapeILNS1_8OperatorE0ELi3EEENS1_10collective14CollectiveConvINS1_46MainloopSm90TmaGmmaWarpSpecializedImplicitGemmILS5_0ELi14ELi3EN4cute5tupleIJNSA_1CILi1EEESD_SD_EEENS1_36KernelImplicitTmaWarpSpecializedSm90ELi1EEENSB_IJNSC_ILi128EEESH_NSB_IJNSC_ILi64EEEEEEEEENS_12float_e4m3_tESL_NSA_8TiledMMAINSA_8MMA_AtomIJNSA_4SM904GMMA31MMA_64x128x32_F32E4M3E4M3_SS_TNILNSP_7ScaleInE1ELSR_1EEEEEENSA_6LayoutISE_NSB_IJNSC_ILi0EEESV_SV_EEEEENSB_IJNSA_10UnderscoreESY_SY_EEEEENS7_6detail26Sm90ImplicitGemmTileTraitsINSA_20SM90_TMA_LOAD_IM2COLENSA_14ComposedLayoutINSA_7SwizzleILi2ELi4ELi3EEENSA_18smem_ptr_flag_bitsILi8EEENSU_INSB_IJNSB_IJNSC_ILi8EEENSC_ILi16EEEEEENSB_IJSI_SD_EEENSB_IJSD_NSC_ILi14EEEEEEEEENSB_IJNSB_IJSI_NSC_ILi512EEEEEENSB_IJSD_SV_EEENSB_IJSV_NSC_ILi8192EEEEEEEEEEEEEvEENS12_INSA_13SM90_TMA_LOADES1N_vEEEENS_8epilogue10collective6detail29Sm90TmaWarpSpecializedAdapterINS1T_15DefaultEpilogueISL_NSB_IJNSB_IJllllEEESD_SV_EEES1Y_NS1S_6thread17LinearCombinationISL_Li1EffLNS1Z_9ScaleType4KindE0ELNS_15FloatRoundStyleE2ESL_EENS_4gemm15EpilogueDefaultEEEEEvvEEEEvNT_6ParamsE,"aw",@nobits
	.sectionflags	@""
	.align	16
	.zero		1024


//--------------------- .nv.shared.reserved.0     --------------------------
	.section	.nv.shared.reserved.0,"aw",@nobits
	.weak		__nv_reservedSMEM_offset_0_alias
	.size		__nv_reservedSMEM_offset_0_alias, 0, 0
	.other		__nv_reservedSMEM_offset_0_alias,@"STO_CUDA_RESERVED_SHARED STV_DEFAULT"
__nv_reservedSMEM_offset_0_alias:
	.zero		0


//--------------------- .nv.global                --------------------------
	.section	.nv.global,"aw",@nobits
.nv.global:
	.type		_ZN39_INTERNAL_dad7b1a9_4_k_cu_1af34274_27824cute1_E,@object
	.size		_ZN39_INTERNAL_dad7b1a9_4_k_cu_1af34274_27824cute1_E,(_ZN39_INTERNAL_dad7b1a9_4_k_cu_1af34274_27824cuda3std3__45__cpo6cbeginE - _ZN39_INTERNAL_dad7b1a9_4_k_cu_1af34274_27824cute1_E)
_ZN39_INTERNAL_dad7b1a9_4_k_cu_1af34274_27824cute1_E:
	.zero		1
	.type		_ZN39_INTERNAL_dad7b1a9_4_k_cu_1af34274_27824cuda3std3__45__cpo6cbeginE,@object
	.size		_ZN39_INTERNAL_dad7b1a9_4_k_cu_1af34274_27824cuda3std3__45__cpo6cbeginE,(_ZN39_INTERNAL_dad7b1a9_4_k_cu_1af34274_27824cuda3std3__48in_placeE - _ZN39_INTERNAL_dad7b1a9_4_k_cu_1af34274_27824cuda3std3__45__cpo6cbeginE)
_ZN39_INTERNAL_dad7b1a9_4_k_cu_1af34274_27824cuda3std3__45__cpo6cbeginE:
	.zero		1
	.type		_ZN39_INTERNAL_dad7b1a9_4_k_cu_1af34274_27824cuda3std3__48in_placeE,@object
	.size		_ZN39_INTERNAL_dad7b1a9_4_k_cu_1af34274_27824cuda3std3__48in_placeE,(_ZN39_INTERNAL_dad7b1a9_4_k_cu_1af34274_27824cuda3std6ranges3__45__cpo9iter_moveE - _ZN39_INTERNAL_dad7b1a9_4_k_cu_1af34274_27824cuda3std3__48in_placeE)
_ZN39_INTERNAL_dad7b1a9_4_k_cu_1af34274_27824cuda3std3__48in_placeE:
	.zero		1
	.type		_ZN39_INTERNAL_dad7b1a9_4_k_cu_1af34274_27824cuda3std6ranges3__45__cpo9iter_moveE,@object
	.size		_ZN39_INTERNAL_dad7b1a9_4_k_cu_1af34274_27824cuda3std6ranges3__45__cpo9iter_moveE,(_ZN39_INTERNAL_dad7b1a9_4_k_cu_1af34274_27824cuda3std3__45__cpo5beginE - _ZN39_INTERNAL_dad7b1a9_4_k_cu_1af34274_27824cuda3std6ranges3__45__cpo9iter_moveE)
_ZN39_INTERNAL_dad7b1a9_4_k_cu_1af34274_27824cuda3std6ranges3__45__cpo9iter_moveE:
	.zero		1
	.type		_ZN39_INTERNAL_dad7b1a9_4_k_cu_1af34274_27824cuda3std3__45__cpo5beginE,@object
	.size		_ZN39_INTERNAL_dad7b1a9_4_k_cu_1af34274_27824cuda3std3__45__cpo5beginE,(_ZN39_INTERNAL_dad7b1a9_4_k_cu_1af34274_27824cuda3std3__441_GLOBAL__N__dad7b1a9_4_k_cu_1af34274_27826ignoreE - _ZN39_INTERNAL_dad7b1a9_4_k_cu_1af34274_27824cuda3std3__45__cpo5beginE)
_ZN39_INTERNAL_dad7b1a9_4_k_cu_1af34274_27824cuda3std3__45__cpo5beginE:
	.zero		1
	.type		_ZN39_INTERNAL_dad7b1a9_4_k_cu_1af34274_27824cuda3std3__441_GLOBAL__N__dad7b1a9_4_k_cu_1af34274_27826ignoreE,@object
	.size		_ZN39_INTERNAL_dad7b1a9_4_k_cu_1af34274_27824cuda3std3__441_GLOBAL__N__dad7b1a9_4_k_cu_1af34274_27826ignoreE,(_ZN39_INTERNAL_dad7b1a9_4_k_cu_1af34274_27824cute7productE - _ZN39_INTERNAL_dad7b1a9_4_k_cu_1af34274_27824cuda3std3__441_GLOBAL__N__dad7b1a9_4_k_cu_1af34274_27826ignoreE)
_ZN39_INTERNAL_dad7b1a9_4_k_cu_1af34274_27824cuda3std3__441_GLOBAL__N__dad7b1a9_4_k_cu_1af34274_27826ignoreE:
	.zero		1
	.type		_ZN39_INTERNAL_dad7b1a9_4_k_cu_1af34274_27824cute7productE,@object
	.size		_ZN39_INTERNAL_dad7b1a9_4_k_cu_1af34274_27824cute7productE,(_ZN39_INTERNAL_dad7b1a9_4_k_cu_1af34274_27824cuda3std3__45__cpo3endE - _ZN39_INTERNAL_dad7b1a9_4_k_cu_1af34274_27824cute7productE)
_ZN39_INTERNAL_dad7b1a9_4_k_cu_1af34274_27824cute7productE:
	.zero		1
	.type		_ZN39_INTERNAL_dad7b1a9_4_k_cu_1af34274_27824cuda3std3__45__cpo3endE,@object
	.size		_ZN39_INTERNAL_dad7b1a9_4_k_cu_1af34274_27824cuda3std3__45__cpo3endE,(_ZN39_INTERNAL_dad7b1a9_4_k_cu_1af34274_27824cuda3std3__419piecewise_constructE - _ZN39_INTERNAL_dad7b1a9_4_k_cu_1af34274_27824cuda3std3__45__cpo3endE)
_ZN39_INTERNAL_dad7b1a9_4_k_cu_1af34274_27824cuda3std3__45__cpo3endE:
	.zero		1
	.type		_ZN39_INTERNAL_dad7b1a9_4_k_cu_1af34274_27824cuda3std3__419piecewise_constructE,@object
	.size		_ZN39_INTERNAL_dad7b1a9_4_k_cu_1af34274_27824cuda3std3__419piecewise_constructE,(_ZN39_INTERNAL_dad7b1a9_4_k_cu_1af34274_27824cuda3std3__45__cpo4cendE - _ZN39_INTERNAL_dad7b1a9_4_k_cu_1af34274_27824cuda3std3__419piecewise_constructE)
_ZN39_INTERNAL_dad7b1a9_4_k_cu_1af34274_27824cuda3std3__419piecewise_constructE:
	.zero		1
	.type		_ZN39_INTERNAL_dad7b1a9_4_k_cu_1af34274_27824cuda3std3__45__cpo4cendE,@object
	.size		_ZN39_INTERNAL_dad7b1a9_4_k_cu_1af34274_27824cuda3std3__45__cpo4cendE,(_ZN39_INTERNAL_dad7b1a9_4_k_cu_1af34274_27824cuda3std6ranges3__45__cpo4swapE - _ZN39_INTERNAL_dad7b1a9_4_k_cu_1af34274_27824cuda3std3__45__cpo4cendE)
_ZN39_INTERNAL_dad7b1a9_4_k_cu_1af34274_27824cuda3std3__45__cpo4cendE:
	.zero		1
	.type		_ZN39_INTERNAL_dad7b1a9_4_k_cu_1af34274_27824cuda3std6ranges3__45__cpo4swapE,@object
	.size		_ZN39_INTERNAL_dad7b1a9_4_k_cu_1af34274_27824cuda3std6ranges3__45__cpo4swapE,(.L_7 - _ZN39_INTERNAL_dad7b1a9_4_k_cu_1af34274_27824cuda3std6ranges3__45__cpo4swapE)
_ZN39_INTERNAL_dad7b1a9_4_k_cu_1af34274_27824cuda3std6ranges3__45__cpo4swapE:
	.zero		1
.L_7:


//--------------------- .nv.constant0._ZN7cutlass13device_kernelINS_4conv6kernel13ConvUniversalINS1_16ConvProblemShapeILNS1_8OperatorE0ELi3EEENS1_10collective14CollectiveConvINS1_46MainloopSm90TmaGmmaWarpSpecializedImplicitGemmILS5_0ELi14ELi3EN4cute5tupleIJNSA_1CILi1EEESD_SD_EEENS1_36KernelImplicitTmaWarpSpecializedSm90ELi1EEENSB_IJNSC_ILi128EEESH_NSB_IJNSC_ILi64EEEEEEEEENS_12float_e4m3_tESL_NSA_8TiledMMAINSA_8MMA_AtomIJNSA_4SM904GMMA31MMA_64x128x32_F32E4M3E4M3_SS_TNILNSP_7ScaleInE1ELSR_1EEEEEENSA_6LayoutISE_NSB_IJNSC_ILi0EEESV_SV_EEEEENSB_IJNSA_10UnderscoreESY_SY_EEEEENS7_6detail26Sm90ImplicitGemmTileTraitsINSA_20SM90_TMA_LOAD_IM2COLENSA_14ComposedLayoutINSA_7SwizzleILi2ELi4ELi3EEENSA_18smem_ptr_flag_bitsILi8EEENSU_INSB_IJNSB_IJNSC_ILi8EEENSC_ILi16EEEEEENSB_IJSI_SD_EEENSB_IJSD_NSC_ILi14EEEEEEEEENSB_IJNSB_IJSI_NSC_ILi512EEEEEENSB_IJSD_SV_EEENSB_IJSV_NSC_ILi8192EEEEEEEEEEEEEvEENS12_INSA_13SM90_TMA_LOADES1N_vEEEENS_8epilogue10collective6detail29Sm90TmaWarpSpecializedAdapterINS1T_15DefaultEpilogueISL_NSB_IJNSB_IJllllEEESD_SV_EEES1Y_NS1S_6thread17LinearCombinationISL_Li1EffLNS1Z_9ScaleType4KindE0ELNS_15FloatRoundStyleE2ESL_EENS_4gemm15EpilogueDefaultEEEEEvvEEEEvNT_6ParamsE --------------------------
	.section	.nv.constant0._ZN7cutlass13device_kernelINS_4conv6kernel13ConvUniversalINS1_16ConvProblemShapeILNS1_8OperatorE0ELi3EEENS1_10collective14CollectiveConvINS1_46MainloopSm90TmaGmmaWarpSpecializedImplicitGemmILS5_0ELi14ELi3EN4cute5tupleIJNSA_1CILi1EEESD_SD_EEENS1_36KernelImplicitTmaWarpSpecializedSm90ELi1EEENSB_IJNSC_ILi128EEESH_NSB_IJNSC_ILi64EEEEEEEEENS_12float_e4m3_tESL_NSA_8TiledMMAINSA_8MMA_AtomIJNSA_4SM904GMMA31MMA_64x128x32_F32E4M3E4M3_SS_TNILNSP_7ScaleInE1ELSR_1EEEEEENSA_6LayoutISE_NSB_IJNSC_ILi0EEESV_SV_EEEEENSB_IJNSA_10UnderscoreESY_SY_EEEEENS7_6detail26Sm90ImplicitGemmTileTraitsINSA_20SM90_TMA_LOAD_IM2COLENSA_14ComposedLayoutINSA_7SwizzleILi2ELi4ELi3EEENSA_18smem_ptr_flag_bitsILi8EEENSU_INSB_IJNSB_IJNSC_ILi8EEENSC_ILi16EEEEEENSB_IJSI_SD_EEENSB_IJSD_NSC_ILi14EEEEEEEEENSB_IJNSB_IJSI_NSC_ILi512EEEEEENSB_IJSD_SV_EEENSB_IJSV_NSC_ILi8192EEEEEEEEEEEEEvEENS12_INSA_13SM90_TMA_LOADES1N_vEEEENS_8epilogue10collective6detail29Sm90TmaWarpSpecializedAdapterINS1T_15DefaultEpilogueISL_NSB_IJNSB_IJllllEEESD_SV_EEES1Y_NS1S_6thread17LinearCombinationISL_Li1EffLNS1Z_9ScaleType4KindE0ELNS_15FloatRoundStyleE2ESL_EENS_4gemm15EpilogueDefaultEEEEEvvEEEEvNT_6ParamsE,"a",@progbits
	.sectionflags	@""
	.align	4
.nv.constant0._ZN7cutlass13device_kernelINS_4conv6kernel13ConvUniversalINS1_16ConvProblemShapeILNS1_8OperatorE0ELi3EEENS1_10collective14CollectiveConvINS1_46MainloopSm90TmaGmmaWarpSpecializedImplicitGemmILS5_0ELi14ELi3EN4cute5tupleIJNSA_1CILi1EEESD_SD_EEENS1_36KernelImplicitTmaWarpSpecializedSm90ELi1EEENSB_IJNSC_ILi128EEESH_NSB_IJNSC_ILi64EEEEEEEEENS_12float_e4m3_tESL_NSA_8TiledMMAINSA_8MMA_AtomIJNSA_4SM904GMMA31MMA_64x128x32_F32E4M3E4M3_SS_TNILNSP_7ScaleInE1ELSR_1EEEEEENSA_6LayoutISE_NSB_IJNSC_ILi0EEESV_SV_EEEEENSB_IJNSA_10UnderscoreESY_SY_EEEEENS7_6detail26Sm90ImplicitGemmTileTraitsINSA_20SM90_TMA_LOAD_IM2COLENSA_14ComposedLayoutINSA_7SwizzleILi2ELi4ELi3EEENSA_18smem_ptr_flag_bitsILi8EEENSU_INSB_IJNSB_IJNSC_ILi8EEENSC_ILi16EEEEEENSB_IJSI_SD_EEENSB_IJSD_NSC_ILi14EEEEEEEEENSB_IJNSB_IJSI_NSC_ILi512EEEEEENSB_IJSD_SV_EEENSB_IJSV_NSC_ILi8192EEEEEEEEEEEEEvEENS12_INSA_13SM90_TMA_LOADES1N_vEEEENS_8epilogue10collective6detail29Sm90TmaWarpSpecializedAdapterINS1T_15DefaultEpilogueISL_NSB_IJNSB_IJllllEEESD_SV_EEES1Y_NS1S_6thread17LinearCombinationISL_Li1EffLNS1Z_9ScaleType4KindE0ELNS_15FloatRoundStyleE2ESL_EENS_4gemm15EpilogueDefaultEEEEEvvEEEEvNT_6ParamsE:
	.zero		1664


//--------------------- SYMBOLS --------------------------

	.type		.nv.reservedSmem.offset0,@object
	.size		.nv.reservedSmem.offset0,0x4
